//
// Generated by NVIDIA NVVM Compiler
//
// Compiler Build ID: CL-36424714
// Cuda compilation tools, release 13.0, V13.0.88
// Based on NVVM 20.0.0
//

.version 9.0
.target sm_100
.address_size 64

	// .globl	_Z11naiveMatmulPfS_S_i

.visible .entry _Z11naiveMatmulPfS_S_i(
	.param .u64 .ptr .align 1 _Z11naiveMatmulPfS_S_i_param_0,
	.param .u64 .ptr .align 1 _Z11naiveMatmulPfS_S_i_param_1,
	.param .u64 .ptr .align 1 _Z11naiveMatmulPfS_S_i_param_2,
	.param .u32 _Z11naiveMatmulPfS_S_i_param_3
)
{
	.reg .pred 	%p<10>;
	.reg .b32 	%r<78>;
	.reg .b32 	%f<68>;
	.reg .b64 	%rd<47>;

	ld.param.u64 	%rd4, [_Z11naiveMatmulPfS_S_i_param_0];
	ld.param.u64 	%rd5, [_Z11naiveMatmulPfS_S_i_param_1];
	ld.param.u64 	%rd3, [_Z11naiveMatmulPfS_S_i_param_2];
	ld.param.u32 	%r43, [_Z11naiveMatmulPfS_S_i_param_3];
	cvta.to.global.u64 	%rd1, %rd5;
	cvta.to.global.u64 	%rd2, %rd4;
	mov.u32 	%r44, %ntid.x;
	mov.u32 	%r45, %ctaid.x;
	mov.u32 	%r46, %tid.x;
	mad.lo.s32 	%r1, %r44, %r45, %r46;
	mov.u32 	%r47, %ntid.y;
	mov.u32 	%r48, %ctaid.y;
	mul.lo.s32 	%r2, %r47, %r48;
	mov.u32 	%r3, %tid.y;
	add.s32 	%r4, %r2, %r3;
	setp.lt.s32 	%p1, %r43, 1;
	mov.f32 	%f67, 0f00000000;
	@%p1 bra 	$L__BB0_12;
	mul.lo.s32 	%r5, %r43, %r1;
	and.b32  	%r6, %r43, 7;
	setp.lt.u32 	%p2, %r43, 8;
	mov.f32 	%f67, 0f00000000;
	mov.b32 	%r76, 0;
	@%p2 bra 	$L__BB0_4;
	and.b32  	%r76, %r43, 2147483640;
	neg.s32 	%r74, %r76;
	add.s32 	%r50, %r3, %r43;
	add.s32 	%r73, %r50, %r2;
	shl.b32 	%r10, %r43, 3;
	shl.b32 	%r51, %r43, 1;
	add.s32 	%r72, %r4, %r51;
	mad.lo.s32 	%r71, %r43, 3, %r4;
	shl.b32 	%r52, %r43, 2;
	add.s32 	%r70, %r4, %r52;
	mad.lo.s32 	%r69, %r43, 5, %r4;
	mad.lo.s32 	%r68, %r43, 6, %r4;
	mad.lo.s32 	%r67, %r43, 7, %r4;
	mov.f32 	%f67, 0f00000000;
	mov.u32 	%r65, %r5;
	mov.u32 	%r66, %r4;
$L__BB0_3:
	.pragma "nounroll";
	mul.wide.s32 	%rd6, %r65, 4;
	add.s64 	%rd7, %rd2, %rd6;
	ld.global.f32 	%f17, [%rd7];
	mul.wide.u32 	%rd8, %r66, 4;
	add.s64 	%rd9, %rd1, %rd8;
	ld.global.f32 	%f18, [%rd9];
	fma.rn.f32 	%f19, %f17, %f18, %f67;
	ld.global.f32 	%f20, [%rd7+4];
	mul.wide.u32 	%rd10, %r73, 4;
	add.s64 	%rd11, %rd1, %rd10;
	ld.global.f32 	%f21, [%rd11];
	fma.rn.f32 	%f22, %f20, %f21, %f19;
	ld.global.f32 	%f23, [%rd7+8];
	mul.wide.u32 	%rd12, %r72, 4;
	add.s64 	%rd13, %rd1, %rd12;
	ld.global.f32 	%f24, [%rd13];
	fma.rn.f32 	%f25, %f23, %f24, %f22;
	ld.global.f32 	%f26, [%rd7+12];
	mul.wide.u32 	%rd14, %r71, 4;
	add.s64 	%rd15, %rd1, %rd14;
	ld.global.f32 	%f27, [%rd15];
	fma.rn.f32 	%f28, %f26, %f27, %f25;
	ld.global.f32 	%f29, [%rd7+16];
	mul.wide.u32 	%rd16, %r70, 4;
	add.s64 	%rd17, %rd1, %rd16;
	ld.global.f32 	%f30, [%rd17];
	fma.rn.f32 	%f31, %f29, %f30, %f28;
	ld.global.f32 	%f32, [%rd7+20];
	mul.wide.u32 	%rd18, %r69, 4;
	add.s64 	%rd19, %rd1, %rd18;
	ld.global.f32 	%f33, [%rd19];
	fma.rn.f32 	%f34, %f32, %f33, %f31;
	ld.global.f32 	%f35, [%rd7+24];
	mul.wide.u32 	%rd20, %r68, 4;
	add.s64 	%rd21, %rd1, %rd20;
	ld.global.f32 	%f36, [%rd21];
	fma.rn.f32 	%f37, %f35, %f36, %f34;
	ld.global.f32 	%f38, [%rd7+28];
	mul.wide.u32 	%rd22, %r67, 4;
	add.s64 	%rd23, %rd1, %rd22;
	ld.global.f32 	%f39, [%rd23];
	fma.rn.f32 	%f67, %f38, %f39, %f37;
	add.s32 	%r74, %r74, 8;
	add.s32 	%r73, %r73, %r10;
	add.s32 	%r72, %r72, %r10;
	add.s32 	%r71, %r71, %r10;
	add.s32 	%r70, %r70, %r10;
	add.s32 	%r69, %r69, %r10;
	add.s32 	%r68, %r68, %r10;
	add.s32 	%r67, %r67, %r10;
	add.s32 	%r66, %r66, %r10;
	add.s32 	%r65, %r65, 8;
	setp.ne.s32 	%p3, %r74, 0;
	@%p3 bra 	$L__BB0_3;
$L__BB0_4:
	setp.eq.s32 	%p4, %r6, 0;
	@%p4 bra 	$L__BB0_12;
	and.b32  	%r38, %r43, 3;
	setp.lt.u32 	%p5, %r6, 4;
	@%p5 bra 	$L__BB0_7;
	add.s32 	%r53, %r76, %r5;
	mul.wide.s32 	%rd24, %r53, 4;
	add.s64 	%rd25, %rd2, %rd24;
	ld.global.f32 	%f41, [%rd25];
	mad.lo.s32 	%r54, %r76, %r43, %r4;
	mul.wide.u32 	%rd26, %r54, 4;
	add.s64 	%rd27, %rd1, %rd26;
	ld.global.f32 	%f42, [%rd27];
	fma.rn.f32 	%f43, %f41, %f42, %f67;
	ld.global.f32 	%f44, [%rd25+4];
	add.s32 	%r55, %r54, %r43;
	mul.wide.u32 	%rd28, %r55, 4;
	add.s64 	%rd29, %rd1, %rd28;
	ld.global.f32 	%f45, [%rd29];
	fma.rn.f32 	%f46, %f44, %f45, %f43;
	ld.global.f32 	%f47, [%rd25+8];
	add.s32 	%r56, %r55, %r43;
	mul.wide.u32 	%rd30, %r56, 4;
	add.s64 	%rd31, %rd1, %rd30;
	ld.global.f32 	%f48, [%rd31];
	fma.rn.f32 	%f49, %f47, %f48, %f46;
	ld.global.f32 	%f50, [%rd25+12];
	add.s32 	%r57, %r56, %r43;
	mul.wide.u32 	%rd32, %r57, 4;
	add.s64 	%rd33, %rd1, %rd32;
	ld.global.f32 	%f51, [%rd33];
	fma.rn.f32 	%f67, %f50, %f51, %f49;
	add.s32 	%r76, %r76, 4;
$L__BB0_7:
	setp.eq.s32 	%p6, %r38, 0;
	@%p6 bra 	$L__BB0_12;
	setp.eq.s32 	%p7, %r38, 1;
	@%p7 bra 	$L__BB0_10;
	add.s32 	%r58, %r76, %r5;
	mul.wide.s32 	%rd34, %r58, 4;
	add.s64 	%rd35, %rd2, %rd34;
	ld.global.f32 	%f53, [%rd35];
	mad.lo.s32 	%r59, %r76, %r43, %r4;
	mul.wide.u32 	%rd36, %r59, 4;
	add.s64 	%rd37, %rd1, %rd36;
	ld.global.f32 	%f54, [%rd37];
	fma.rn.f32 	%f55, %f53, %f54, %f67;
	ld.global.f32 	%f56, [%rd35+4];
	add.s32 	%r60, %r59, %r43;
	mul.wide.u32 	%rd38, %r60, 4;
	add.s64 	%rd39, %rd1, %rd38;
	ld.global.f32 	%f57, [%rd39];
	fma.rn.f32 	%f67, %f56, %f57, %f55;
	add.s32 	%r76, %r76, 2;
$L__BB0_10:
	and.b32  	%r61, %r43, 1;
	setp.eq.b32 	%p8, %r61, 1;
	not.pred 	%p9, %p8;
	@%p9 bra 	$L__BB0_12;
	add.s32 	%r62, %r76, %r5;
	mul.wide.s32 	%rd40, %r62, 4;
	add.s64 	%rd41, %rd2, %rd40;
	ld.global.f32 	%f58, [%rd41];
	mad.lo.s32 	%r63, %r76, %r43, %r4;
	mul.wide.u32 	%rd42, %r63, 4;
	add.s64 	%rd43, %rd1, %rd42;
	ld.global.f32 	%f59, [%rd43];
	fma.rn.f32 	%f67, %f58, %f59, %f67;
$L__BB0_12:
	cvta.to.global.u64 	%rd44, %rd3;
	mad.lo.s32 	%r64, %r43, %r1, %r4;
	mul.wide.s32 	%rd45, %r64, 4;
	add.s64 	%rd46, %rd44, %rd45;
	st.global.f32 	[%rd46], %f67;
	ret;

}
	// .globl	_Z16naiveTiledMatmulPfS_S_ii
.visible .entry _Z16naiveTiledMatmulPfS_S_ii(
	.param .u64 .ptr .align 1 _Z16naiveTiledMatmulPfS_S_ii_param_0,
	.param .u64 .ptr .align 1 _Z16naiveTiledMatmulPfS_S_ii_param_1,
	.param .u64 .ptr .align 1 _Z16naiveTiledMatmulPfS_S_ii_param_2,
	.param .u32 _Z16naiveTiledMatmulPfS_S_ii_param_3,
	.param .u32 _Z16naiveTiledMatmulPfS_S_ii_param_4
)
{
	.reg .pred 	%p<21>;
	.reg .b32 	%r<89>;
	.reg .b32 	%f<67>;
	.reg .b64 	%rd<47>;

	ld.param.u64 	%rd4, [_Z16naiveTiledMatmulPfS_S_ii_param_0];
	ld.param.u64 	%rd5, [_Z16naiveTiledMatmulPfS_S_ii_param_1];
	ld.param.u64 	%rd6, [_Z16naiveTiledMatmulPfS_S_ii_param_2];
	ld.param.u32 	%r40, [_Z16naiveTiledMatmulPfS_S_ii_param_3];
	ld.param.u32 	%r41, [_Z16naiveTiledMatmulPfS_S_ii_param_4];
	cvta.to.global.u64 	%rd1, %rd5;
	cvta.to.global.u64 	%rd2, %rd4;
	cvta.to.global.u64 	%rd3, %rd6;
	setp.lt.s32 	%p1, %r41, 1;
	@%p1 bra 	$L__BB1_30;
	setp.lt.s32 	%p2, %r40, 1;
	mov.u32 	%r42, %tid.x;
	mov.u32 	%r43, %ctaid.x;
	mov.u32 	%r44, %ntid.x;
	mad.lo.s32 	%r45, %r44, %r43, %r42;
	mul.lo.s32 	%r1, %r41, %r45;
	mov.u32 	%r46, %tid.y;
	mov.u32 	%r47, %ctaid.y;
	mov.u32 	%r48, %ntid.y;
	mad.lo.s32 	%r49, %r48, %r47, %r46;
	mul.lo.s32 	%r2, %r41, %r49;
	@%p2 bra 	$L__BB1_17;
	add.s32 	%r3, %r40, -1;
	and.b32  	%r4, %r40, 7;
	and.b32  	%r5, %r40, 2147483640;
	neg.s32 	%r6, %r5;
	shl.b32 	%r7, %r40, 3;
	mov.b32 	%r76, 0;
	mul.wide.u32 	%rd39, %r40, 4;
$L__BB1_3:
	add.s32 	%r64, %r76, %r1;
	mul.lo.s32 	%r9, %r64, %r40;
	mov.b32 	%r77, 0;
$L__BB1_4:
	setp.lt.u32 	%p11, %r3, 7;
	add.s32 	%r11, %r77, %r2;
	mov.f32 	%f66, 0f00000000;
	mov.b32 	%r82, 0;
	@%p11 bra 	$L__BB1_7;
	mov.f32 	%f66, 0f00000000;
	mov.u32 	%r78, %r9;
	mov.u32 	%r79, %r11;
	mov.u32 	%r80, %r6;
$L__BB1_6:
	.pragma "nounroll";
	mul.wide.s32 	%rd15, %r78, 4;
	add.s64 	%rd16, %rd2, %rd15;
	ld.global.f32 	%f16, [%rd16];
	mul.wide.s32 	%rd17, %r79, 4;
	add.s64 	%rd18, %rd1, %rd17;
	ld.global.f32 	%f17, [%rd18];
	fma.rn.f32 	%f18, %f16, %f17, %f66;
	ld.global.f32 	%f19, [%rd16+4];
	mul.wide.u32 	%rd19, %r40, 4;
	add.s64 	%rd20, %rd18, %rd19;
	ld.global.f32 	%f20, [%rd20];
	fma.rn.f32 	%f21, %f19, %f20, %f18;
	ld.global.f32 	%f22, [%rd16+8];
	add.s64 	%rd21, %rd20, %rd19;
	ld.global.f32 	%f23, [%rd21];
	fma.rn.f32 	%f24, %f22, %f23, %f21;
	ld.global.f32 	%f25, [%rd16+12];
	add.s64 	%rd22, %rd21, %rd19;
	ld.global.f32 	%f26, [%rd22];
	fma.rn.f32 	%f27, %f25, %f26, %f24;
	ld.global.f32 	%f28, [%rd16+16];
	add.s64 	%rd23, %rd22, %rd19;
	ld.global.f32 	%f29, [%rd23];
	fma.rn.f32 	%f30, %f28, %f29, %f27;
	ld.global.f32 	%f31, [%rd16+20];
	add.s64 	%rd24, %rd23, %rd19;
	ld.global.f32 	%f32, [%rd24];
	fma.rn.f32 	%f33, %f31, %f32, %f30;
	ld.global.f32 	%f34, [%rd16+24];
	add.s64 	%rd25, %rd24, %rd19;
	ld.global.f32 	%f35, [%rd25];
	fma.rn.f32 	%f36, %f34, %f35, %f33;
	ld.global.f32 	%f37, [%rd16+28];
	add.s64 	%rd26, %rd25, %rd19;
	ld.global.f32 	%f38, [%rd26];
	fma.rn.f32 	%f66, %f37, %f38, %f36;
	add.s32 	%r80, %r80, 8;
	add.s32 	%r79, %r79, %r7;
	add.s32 	%r78, %r78, 8;
	setp.ne.s32 	%p12, %r80, 0;
	mov.u32 	%r82, %r5;
	@%p12 bra 	$L__BB1_6;
$L__BB1_7:
	setp.eq.s32 	%p13, %r4, 0;
	@%p13 bra 	$L__BB1_15;
	add.s32 	%r66, %r4, -1;
	setp.lt.u32 	%p14, %r66, 3;
	@%p14 bra 	$L__BB1_10;
	add.s32 	%r67, %r82, %r9;
	mul.wide.s32 	%rd27, %r67, 4;
	add.s64 	%rd28, %rd2, %rd27;
	ld.global.f32 	%f40, [%rd28];
	mad.lo.s32 	%r68, %r82, %r40, %r11;
	mul.wide.s32 	%rd29, %r68, 4;
	add.s64 	%rd30, %rd1, %rd29;
	ld.global.f32 	%f41, [%rd30];
	fma.rn.f32 	%f42, %f40, %f41, %f66;
	ld.global.f32 	%f43, [%rd28+4];
	add.s64 	%rd32, %rd30, %rd39;
	ld.global.f32 	%f44, [%rd32];
	fma.rn.f32 	%f45, %f43, %f44, %f42;
	ld.global.f32 	%f46, [%rd28+8];
	add.s64 	%rd33, %rd32, %rd39;
	ld.global.f32 	%f47, [%rd33];
	fma.rn.f32 	%f48, %f46, %f47, %f45;
	ld.global.f32 	%f49, [%rd28+12];
	add.s64 	%rd34, %rd33, %rd39;
	ld.global.f32 	%f50, [%rd34];
	fma.rn.f32 	%f66, %f49, %f50, %f48;
	add.s32 	%r82, %r82, 4;
$L__BB1_10:
	and.b32  	%r69, %r40, 3;
	setp.eq.s32 	%p15, %r69, 0;
	@%p15 bra 	$L__BB1_15;
	setp.eq.s32 	%p16, %r69, 1;
	@%p16 bra 	$L__BB1_13;
	add.s32 	%r70, %r82, %r9;
	mul.wide.s32 	%rd35, %r70, 4;
	add.s64 	%rd36, %rd2, %rd35;
	ld.global.f32 	%f52, [%rd36];
	mad.lo.s32 	%r71, %r82, %r40, %r11;
	mul.wide.s32 	%rd37, %r71, 4;
	add.s64 	%rd38, %rd1, %rd37;
	ld.global.f32 	%f53, [%rd38];
	fma.rn.f32 	%f54, %f52, %f53, %f66;
	ld.global.f32 	%f55, [%rd36+4];
	add.s64 	%rd40, %rd38, %rd39;
	ld.global.f32 	%f56, [%rd40];
	fma.rn.f32 	%f66, %f55, %f56, %f54;
	add.s32 	%r82, %r82, 2;
$L__BB1_13:
	and.b32  	%r72, %r40, 1;
	setp.eq.b32 	%p17, %r72, 1;
	not.pred 	%p18, %p17;
	@%p18 bra 	$L__BB1_15;
	add.s32 	%r73, %r82, %r9;
	mul.wide.s32 	%rd41, %r73, 4;
	add.s64 	%rd42, %rd2, %rd41;
	ld.global.f32 	%f57, [%rd42];
	mad.lo.s32 	%r74, %r82, %r40, %r11;
	mul.wide.s32 	%rd43, %r74, 4;
	add.s64 	%rd44, %rd1, %rd43;
	ld.global.f32 	%f58, [%rd44];
	fma.rn.f32 	%f66, %f57, %f58, %f66;
$L__BB1_15:
	add.s32 	%r75, %r11, %r9;
	mul.wide.s32 	%rd45, %r75, 4;
	add.s64 	%rd46, %rd3, %rd45;
	st.global.f32 	[%rd46], %f66;
	add.s32 	%r77, %r77, 1;
	setp.ne.s32 	%p19, %r77, %r41;
	@%p19 bra 	$L__BB1_4;
	add.s32 	%r76, %r76, 1;
	setp.eq.s32 	%p20, %r76, %r41;
	@%p20 bra 	$L__BB1_30;
	bra.uni 	$L__BB1_3;
$L__BB1_17:
	and.b32  	%r25, %r41, 7;
	add.s32 	%r26, %r25, -1;
	and.b32  	%r27, %r41, 3;
	and.b32  	%r28, %r41, 2147483640;
	and.b32  	%r29, %r41, 1;
	mov.b32 	%r84, 0;
$L__BB1_18:
	setp.lt.u32 	%p3, %r41, 8;
	add.s32 	%r52, %r84, %r1;
	mad.lo.s32 	%r31, %r52, %r40, %r2;
	mov.b32 	%r87, 0;
	@%p3 bra 	$L__BB1_21;
	mov.b32 	%r85, 0;
$L__BB1_20:
	.pragma "nounroll";
	add.s32 	%r54, %r31, %r85;
	mul.wide.s32 	%rd7, %r54, 4;
	add.s64 	%rd8, %rd3, %rd7;
	mov.b32 	%r55, 0;
	st.global.u32 	[%rd8], %r55;
	st.global.u32 	[%rd8+4], %r55;
	st.global.u32 	[%rd8+8], %r55;
	st.global.u32 	[%rd8+12], %r55;
	st.global.u32 	[%rd8+16], %r55;
	st.global.u32 	[%rd8+20], %r55;
	st.global.u32 	[%rd8+24], %r55;
	st.global.u32 	[%rd8+28], %r55;
	add.s32 	%r85, %r85, 8;
	setp.ne.s32 	%p4, %r85, %r28;
	mov.u32 	%r87, %r28;
	@%p4 bra 	$L__BB1_20;
$L__BB1_21:
	setp.eq.s32 	%p5, %r25, 0;
	@%p5 bra 	$L__BB1_29;
	setp.lt.u32 	%p6, %r26, 3;
	@%p6 bra 	$L__BB1_24;
	add.s32 	%r56, %r31, %r87;
	mul.wide.s32 	%rd9, %r56, 4;
	add.s64 	%rd10, %rd3, %rd9;
	mov.b32 	%r57, 0;
	st.global.u32 	[%rd10], %r57;
	st.global.u32 	[%rd10+4], %r57;
	st.global.u32 	[%rd10+8], %r57;
	st.global.u32 	[%rd10+12], %r57;
	add.s32 	%r87, %r87, 4;
$L__BB1_24:
	setp.eq.s32 	%p7, %r27, 0;
	@%p7 bra 	$L__BB1_29;
	setp.eq.s32 	%p8, %r27, 1;
	@%p8 bra 	$L__BB1_27;
	add.s32 	%r58, %r31, %r87;
	mul.wide.s32 	%rd11, %r58, 4;
	add.s64 	%rd12, %rd3, %rd11;
	mov.b32 	%r59, 0;
	st.global.u32 	[%rd12], %r59;
	st.global.u32 	[%rd12+4], %r59;
	add.s32 	%r87, %r87, 2;
$L__BB1_27:
	setp.eq.s32 	%p9, %r29, 0;
	@%p9 bra 	$L__BB1_29;
	add.s32 	%r60, %r31, %r87;
	mul.wide.s32 	%rd13, %r60, 4;
	add.s64 	%rd14, %rd3, %rd13;
	mov.b32 	%r61, 0;
	st.global.u32 	[%rd14], %r61;
$L__BB1_29:
	add.s32 	%r84, %r84, 1;
	setp.ne.s32 	%p10, %r84, %r41;
	@%p10 bra 	$L__BB1_18;
$L__BB1_30:
	ret;

}


// ===== COMPILED SASS (sm_100) =====

	.target	sm_100

	.elftype	@"ET_EXEC"


//--------------------- .note.nv.tkinfo           --------------------------
	.section	.note.nv.tkinfo,"",@"SHT_NOTE"
	.sectionflags	@"SHF_NOTE_NV_TKINFO"
	.tkinfo
        /*0018*/ 	.word	0x00000002
        /*0030*/ 	.string	""
        /*0030*/ 	.string	"ptxas"
        /*0030*/ 	.string	"Cuda compilation tools, release 13.0, V13.0.88"
        /*0030*/ 	.string	"Build cuda_13.0.r13.0/compiler.36424714_0"
        /*0030*/ 	.string	"-arch sm_100 -m 64 "



//--------------------- .note.nv.cuinfo           --------------------------
	.section	.note.nv.cuinfo,"",@"SHT_NOTE"
	.sectionflags	@"SHF_NOTE_NV_CUINFO"
        /*0018*/ 	.short	0x0002
        /*001a*/ 	.short	0x0064
        /*001c*/ 	.short	0x0082
	.zero		2


//--------------------- .nv.info                  --------------------------
	.section	.nv.info,"",@"SHT_CUDA_INFO"
	.align	4


	//----- nvinfo : EIATTR_REGCOUNT
	.align		4
        /*0000*/ 	.byte	0x04, 0x2f
        /*0002*/ 	.short	(.L_1 - .L_0)
	.align		4
.L_0:
        /*0004*/ 	.word	index@(_Z11naiveMatmulPfS_S_i)
        /*0008*/ 	.word	0x00000020


	//----- nvinfo : EIATTR_FRAME_SIZE
	.align		4
.L_1:
        /*000c*/ 	.byte	0x04, 0x11
        /*000e*/ 	.short	(.L_3 - .L_2)
	.align		4
.L_2:
        /*0010*/ 	.word	index@(_Z11naiveMatmulPfS_S_i)
        /*0014*/ 	.word	0x00000000


	//----- nvinfo : EIATTR_REGCOUNT
	.align		4
.L_3:
        /*0018*/ 	.byte	0x04, 0x2f
        /*001a*/ 	.short	(.L_5 - .L_4)
	.align		4
.L_4:
        /*001c*/ 	.word	index@(_Z16naiveTiledMatmulPfS_S_ii)
        /*0020*/ 	.word	0x00000020


	//----- nvinfo : EIATTR_FRAME_SIZE
	.align		4
.L_5:
        /*0024*/ 	.byte	0x04, 0x11
        /*0026*/ 	.short	(.L_7 - .L_6)
	.align		4
.L_6:
        /*0028*/ 	.word	index@(_Z16naiveTiledMatmulPfS_S_ii)
        /*002c*/ 	.word	0x00000000


	//----- nvinfo : EIATTR_MIN_STACK_SIZE
	.align		4
.L_7:
        /*0030*/ 	.byte	0x04, 0x12
        /*0032*/ 	.short	(.L_9 - .L_8)
	.align		4
.L_8:
        /*0034*/ 	.word	index@(_Z16naiveTiledMatmulPfS_S_ii)
        /*0038*/ 	.word	0x00000000


	//----- nvinfo : EIATTR_MIN_STACK_SIZE
	.align		4
.L_9:
        /*003c*/ 	.byte	0x04, 0x12
        /*003e*/ 	.short	(.L_11 - .L_10)
	.align		4
.L_10:
        /*0040*/ 	.word	index@(_Z11naiveMatmulPfS_S_i)
        /*0044*/ 	.word	0x00000000
.L_11:


//--------------------- .nv.compat                --------------------------
	.section	.nv.compat,"",@"SHT_CUDA_COMPAT_INFO"
	.align	4
        /*0000*/ 	.byte	0x02, 0x09, 0x00, 0x00, 0x02, 0x02, 0x01, 0x00, 0x02, 0x05, 0x05, 0x00, 0x03, 0x07, 0x01, 0x01
        /*0010*/ 	.byte	0x02, 0x03, 0x00, 0x00, 0x02, 0x06, 0x01, 0x00, 0x04, 0x0b, 0x08, 0x00, 0x09, 0x00, 0x00, 0x00
        /*0020*/ 	.byte	0x00, 0x00, 0x00, 0x00


//--------------------- .nv.info._Z16naiveTiledMatmulPfS_S_ii --------------------------
	.section	.nv.info._Z16naiveTiledMatmulPfS_S_ii,"",@"SHT_CUDA_INFO"
	.sectionflags	@""
	.align	4


	//----- nvinfo : EIATTR_CUDA_API_VERSION
	.align		4
        /*0000*/ 	.byte	0x04, 0x37
        /*0002*/ 	.short	(.L_13 - .L_12)
.L_12:
        /*0004*/ 	.word	0x00000082


	//----- nvinfo : EIATTR_KPARAM_INFO
	.align		4
.L_13:
        /*0008*/ 	.byte	0x04, 0x17
        /*000a*/ 	.short	(.L_15 - .L_14)
.L_14:
        /*000c*/ 	.word	0x00000000
        /*0010*/ 	.short	0x0004
        /*0012*/ 	.short	0x001c
        /*0014*/ 	.byte	0x00, 0xf0, 0x11, 0x00


	//----- nvinfo : EIATTR_KPARAM_INFO
	.align		4
.L_15:
        /*0018*/ 	.byte	0x04, 0x17
        /*001a*/ 	.short	(.L_17 - .L_16)
.L_16:
        /*001c*/ 	.word	0x00000000
        /*0020*/ 	.short	0x0003
        /*0022*/ 	.short	0x0018
        /*0024*/ 	.byte	0x00, 0xf0, 0x11, 0x00


	//----- nvinfo : EIATTR_KPARAM_INFO
	.align		4
.L_17:
        /*0028*/ 	.byte	0x04, 0x17
        /*002a*/ 	.short	(.L_19 - .L_18)
.L_18:
        /*002c*/ 	.word	0x00000000
        /*0030*/ 	.short	0x0002
        /*0032*/ 	.short	0x0010
        /*0034*/ 	.byte	0x00, 0xf5, 0x21, 0x00


	//----- nvinfo : EIATTR_KPARAM_INFO
	.align		4
.L_19:
        /*0038*/ 	.byte	0x04, 0x17
        /*003a*/ 	.short	(.L_21 - .L_20)
.L_20:
        /*003c*/ 	.word	0x00000000
        /*0040*/ 	.short	0x0001
        /*0042*/ 	.short	0x0008
        /*0044*/ 	.byte	0x00, 0xf5, 0x21, 0x00


	//----- nvinfo : EIATTR_KPARAM_INFO
	.align		4
.L_21:
        /*0048*/ 	.byte	0x04, 0x17
        /*004a*/ 	.short	(.L_23 - .L_22)
.L_22:
        /*004c*/ 	.word	0x00000000
        /*0050*/ 	.short	0x0000
        /*0052*/ 	.short	0x0000
        /*0054*/ 	.byte	0x00, 0xf5, 0x21, 0x00


	//----- nvinfo : EIATTR_SPARSE_MMA_MASK
	.align		4
.L_23:
        /*0058*/ 	.byte	0x03, 0x50
        /*005a*/ 	.short	0x0000


	//----- nvinfo : EIATTR_MAXREG_COUNT
	.align		4
        /*005c*/ 	.byte	0x03, 0x1b
        /*005e*/ 	.short	0x00ff


	//----- nvinfo : EIATTR_MERCURY_ISA_VERSION
	.align		4
        /*0060*/ 	.byte	0x03, 0x5f
        /*0062*/ 	.short	0x0101


	//----- nvinfo : EIATTR_VRC_CTA_INIT_COUNT
	.align		4
        /*0064*/ 	.byte	0x02, 0x4a
	.zero		1
	.zero		1


	//----- nvinfo : EIATTR_EXIT_INSTR_OFFSETS
	.align		4
        /*0068*/ 	.byte	0x04, 0x1c
        /*006a*/ 	.short	(.L_25 - .L_24)


	//   ....[0]....
.L_24:
        /*006c*/ 	.word	0x00000030


	//   ....[1]....
        /*0070*/ 	.word	0x00000900


	//   ....[2]....
        /*0074*/ 	.word	0x00000ca0


	//----- nvinfo : EIATTR_CBANK_PARAM_SIZE
	.align		4
.L_25:
        /*0078*/ 	.byte	0x03, 0x19
        /*007a*/ 	.short	0x0020


	//----- nvinfo : EIATTR_PARAM_CBANK
	.align		4
        /*007c*/ 	.byte	0x04, 0x0a
        /*007e*/ 	.short	(.L_27 - .L_26)
	.align		4
.L_26:
        /*0080*/ 	.word	index@(.nv.constant0._Z16naiveTiledMatmulPfS_S_ii)
        /*0084*/ 	.short	0x0380
        /*0086*/ 	.short	0x0020


	//----- nvinfo : EIATTR_SW_WAR
	.align		4
.L_27:
        /*0088*/ 	.byte	0x04, 0x36
        /*008a*/ 	.short	(.L_29 - .L_28)
.L_28:
        /*008c*/ 	.word	0x00000008
.L_29:


//--------------------- .nv.info._Z11naiveMatmulPfS_S_i --------------------------
	.section	.nv.info._Z11naiveMatmulPfS_S_i,"",@"SHT_CUDA_INFO"
	.sectionflags	@""
	.align	4


	//----- nvinfo : EIATTR_CUDA_API_VERSION
	.align		4
        /*0000*/ 	.byte	0x04, 0x37
        /*0002*/ 	.short	(.L_31 - .L_30)
.L_30:
        /*0004*/ 	.word	0x00000082


	//----- nvinfo : EIATTR_KPARAM_INFO
	.align		4
.L_31:
        /*0008*/ 	.byte	0x04, 0x17
        /*000a*/ 	.short	(.L_33 - .L_32)
.L_32:
        /*000c*/ 	.word	0x00000000
        /*0010*/ 	.short	0x0003
        /*0012*/ 	.short	0x0018
        /*0014*/ 	.byte	0x00, 0xf0, 0x11, 0x00


	//----- nvinfo : EIATTR_KPARAM_INFO
	.align		4
.L_33:
        /*0018*/ 	.byte	0x04, 0x17
        /*001a*/ 	.short	(.L_35 - .L_34)
.L_34:
        /*001c*/ 	.word	0x00000000
        /*0020*/ 	.short	0x0002
        /*0022*/ 	.short	0x0010
        /*0024*/ 	.byte	0x00, 0xf5, 0x21, 0x00


	//----- nvinfo : EIATTR_KPARAM_INFO
	.align		4
.L_35:
        /*0028*/ 	.byte	0x04, 0x17
        /*002a*/ 	.short	(.L_37 - .L_36)
.L_36:
        /*002c*/ 	.word	0x00000000
        /*0030*/ 	.short	0x0001
        /*0032*/ 	.short	0x0008
        /*0034*/ 	.byte	0x00, 0xf5, 0x21, 0x00


	//----- nvinfo : EIATTR_KPARAM_INFO
	.align		4
.L_37:
        /*0038*/ 	.byte	0x04, 0x17
        /*003a*/ 	.short	(.L_39 - .L_38)
.L_38:
        /*003c*/ 	.word	0x00000000
        /*0040*/ 	.short	0x0000
        /*0042*/ 	.short	0x0000
        /*0044*/ 	.byte	0x00, 0xf5, 0x21, 0x00


	//----- nvinfo : EIATTR_SPARSE_MMA_MASK
	.align		4
.L_39:
        /*0048*/ 	.byte	0x03, 0x50
        /*004a*/ 	.short	0x0000


	//----- nvinfo : EIATTR_MAXREG_COUNT
	.align		4
        /*004c*/ 	.byte	0x03, 0x1b
        /*004e*/ 	.short	0x00ff


	//----- nvinfo : EIATTR_MERCURY_ISA_VERSION
	.align		4
        /*0050*/ 	.byte	0x03, 0x5f
        /*0052*/ 	.short	0x0101


	//----- nvinfo : EIATTR_VRC_CTA_INIT_COUNT
	.align		4
        /*0054*/ 	.byte	0x02, 0x4a
	.zero		1
	.zero		1


	//----- nvinfo : EIATTR_EXIT_INSTR_OFFSETS
	.align		4
        /*0058*/ 	.byte	0x04, 0x1c
        /*005a*/ 	.short	(.L_41 - .L_40)


	//   ....[0]....
.L_40:
        /*005c*/ 	.word	0x000008f0


	//----- nvinfo : EIATTR_CBANK_PARAM_SIZE
	.align		4
.L_41:
        /*0060*/ 	.byte	0x03, 0x19
        /*0062*/ 	.short	0x001c


	//----- nvinfo : EIATTR_PARAM_CBANK
	.align		4
        /*0064*/ 	.byte	0x04, 0x0a
        /*0066*/ 	.short	(.L_43 - .L_42)
	.align		4
.L_42:
        /*0068*/ 	.word	index@(.nv.constant0._Z11naiveMatmulPfS_S_i)
        /*006c*/ 	.short	0x0380
        /*006e*/ 	.short	0x001c


	//----- nvinfo : EIATTR_SW_WAR
	.align		4
.L_43:
        /*0070*/ 	.byte	0x04, 0x36
        /*0072*/ 	.short	(.L_45 - .L_44)
.L_44:
        /*0074*/ 	.word	0x00000008
.L_45:


//--------------------- .nv.callgraph             --------------------------
	.section	.nv.callgraph,"",@"SHT_CUDA_CALLGRAPH"
	.align	4
	.sectionentsize	8
	.align		4
        /*0000*/ 	.word	0x00000000
	.align		4
        /*0004*/ 	.word	0xffffffff
	.align		4
        /*0008*/ 	.word	0x00000000
	.align		4
        /*000c*/ 	.word	0xfffffffe
	.align		4
        /*0010*/ 	.word	0x00000000
	.align		4
        /*0014*/ 	.word	0xfffffffd
	.align		4
        /*0018*/ 	.word	0x00000000
	.align		4
        /*001c*/ 	.word	0xfffffffc


//--------------------- .text._Z16naiveTiledMatmulPfS_S_ii --------------------------
	.section	.text._Z16naiveTiledMatmulPfS_S_ii,"ax",@progbits
	.align	128
        .global         _Z16naiveTiledMatmulPfS_S_ii
        .type           _Z16naiveTiledMatmulPfS_S_ii,@function
        .size           _Z16naiveTiledMatmulPfS_S_ii,(.L_x_18 - _Z16naiveTiledMatmulPfS_S_ii)
        .other          _Z16naiveTiledMatmulPfS_S_ii,@"STO_CUDA_ENTRY STV_DEFAULT"
_Z16naiveTiledMatmulPfS_S_ii:
.text._Z16naiveTiledMatmulPfS_S_ii:
[----:B------:R-:W-:Y:S08]  /*0000*/  LDC R1, c[0x0][0x37c] ;  /* 0x0000df00ff017b82 */ /* 0x000ff00000000800 */
[----:B------:R-:W0:Y:S02]  /*0010*/  LDC R4, c[0x0][0x39c] ;  /* 0x0000e700ff047b82 */ /* 0x000e240000000800 */
[----:B0-----:R-:W-:-:S13]  /*0020*/  ISETP.GE.AND P0, PT, R4, 0x1, PT ;  /* 0x000000010400780c */ /* 0x001fda0003f06270 */
[----:B------:R-:W-:Y:S05]  /*0030*/  @!P0 EXIT ;  /* 0x000000000000894d */ /* 0x000fea0003800000 */
[----:B------:R-:W0:Y:S01]  /*0040*/  S2R R15, SR_TID.Y ;  /* 0x00000000000f7919 */ /* 0x000e220000002200 */
[----:B------:R-:W1:Y:S01]  /*0050*/  LDC R3, c[0x0][0x360] ;  /* 0x0000d800ff037b82 */ /* 0x000e620000000800 */
[----:B------:R-:W2:Y:S01]  /*0060*/  LDCU UR6, c[0x0][0x398] ;  /* 0x00007300ff0677ac */ /* 0x000ea20008000800 */
[----:B------:R-:W1:Y:S01]  /*0070*/  S2R R0, SR_TID.X ;  /* 0x0000000000007919 */ /* 0x000e620000002100 */
[----:B------:R-:W3:Y:S05]  /*0080*/  LDCU.64 UR10, c[0x0][0x358] ;  /* 0x00006b00ff0a77ac */ /* 0x000eea0008000a00 */
[----:B------:R-:W0:Y:S08]  /*0090*/  S2UR UR5, SR_CTAID.Y ;  /* 0x00000000000579c3 */ /* 0x000e300000002600 */
[----:B------:R-:W0:Y:S01]  /*00a0*/  LDC R2, c[0x0][0x364] ;  /* 0x0000d900ff027b82 */ /* 0x000e220000000800 */
[----:B--2---:R-:W-:-:S07]  /*00b0*/  UISETP.GE.AND UP0, UPT, UR6, 0x1, UPT ;  /* 0x000000010600788c */ /* 0x004fce000bf06270 */
[----:B------:R-:W1:Y:S01]  /*00c0*/  S2UR UR4, SR_CTAID.X ;  /* 0x00000000000479c3 */ /* 0x000e620000002500 */
[----:B0-----:R-:W-:-:S04]  /*00d0*/  IMAD R15, R2, UR5, R15 ;  /* 0x00000005020f7c24 */ /* 0x001fc8000f8e020f */
[----:B------:R-:W-:Y:S02]  /*00e0*/  IMAD R15, R15, R4, RZ ;  /* 0x000000040f0f7224 */ /* 0x000fe400078e02ff */
[----:B-1----:R-:W-:Y:S01]  /*00f0*/  IMAD R0, R3, UR4, R0 ;  /* 0x0000000403007c24 */ /* 0x002fe2000f8e0200 */
[----:B---3--:R-:W-:Y:S06]  /*0100*/  BRA.U !UP0, `(.L_x_0) ;  /* 0x0000000908047547 */ /* 0x008fec000b800000 */
[----:B------:R-:W-:Y:S02]  /*0110*/  UIADD3 UR4, UPT, UPT, UR6, -0x1, URZ ;  /* 0xffffffff06047890 */ /* 0x000fe4000fffe0ff */
[----:B------:R-:W-:Y:S02]  /*0120*/  ULOP3.LUT UR9, UR6, 0x7ffffff8, URZ, 0xc0, !UPT ;  /* 0x7ffffff806097892 */ /* 0x000fe4000f8ec0ff */
[----:B------:R-:W-:Y:S02]  /*0130*/  UISETP.GE.U32.AND UP0, UPT, UR4, 0x7, UPT ;  /* 0x000000070400788c */ /* 0x000fe4000bf06070 */
[----:B------:R-:W-:Y:S02]  /*0140*/  ULOP3.LUT UR6, UR6, 0x7, URZ, 0xc0, !UPT ;  /* 0x0000000706067892 */ /* 0x000fe4000f8ec0ff */
[----:B------:R-:W-:Y:S01]  /*0150*/  UIADD3 UR8, UPT, UPT, -UR9, URZ, URZ ;  /* 0x000000ff09087290 */ /* 0x000fe2000fffe1ff */
[----:B------:R-:W-:-:S11]  /*0160*/  UMOV UR4, URZ ;  /* 0x000000ff00047c82 */ /* 0x000fd60008000000 */
.L_x_6:
[----:B0-----:R-:W0:Y:S01]  /*0170*/  LDC.64 R2, c[0x0][0x398] ;  /* 0x0000e600ff027b82 */ /* 0x001e220000000a00 */
[----:B------:R-:W-:Y:S01]  /*0180*/  UMOV UR5, URZ ;  /* 0x000000ff00057c82 */ /* 0x000fe20008000000 */
[----:B0-----:R-:W-:-:S04]  /*0190*/  IMAD R3, R0, R3, UR4 ;  /* 0x0000000400037e24 */ /* 0x001fc8000f8e0203 */
[----:B------:R-:W-:-:S07]  /*01a0*/  IMAD R14, R3, R2, RZ ;  /* 0x00000002030e7224 */ /* 0x000fce00078e02ff */
.L_x_5:
[----:B0-----:R-:W0:Y:S01]  /*01b0*/  LDC R24, c[0x0][0x39c] ;  /* 0x0000e700ff187b82 */ /* 0x001e220000000800 */
[----:B------:R-:W-:Y:S01]  /*01c0*/  IADD3 R17, PT, PT, R15, UR5, RZ ;  /* 0x000000050f117c10 */ /* 0x000fe2000fffe0ff */
[----:B------:R-:W-:Y:S01]  /*01d0*/  UIADD3 UR5, UPT, UPT, UR5, 0x1, URZ ;  /* 0x0000000105057890 */ /* 0x000fe2000fffe0ff */
[----:B------:R-:W-:Y:S01]  /*01e0*/  HFMA2 R20, -RZ, RZ, 0, 0 ;  /* 0x00000000ff147431 */ /* 0x000fe200000001ff */
[----:B------:R-:W-:-:S04]  /*01f0*/  MOV R2, RZ ;  /* 0x000000ff00027202 */ /* 0x000fc80000000f00 */
[----:B0-----:R-:W-:Y:S01]  /*0200*/  ISETP.NE.AND P2, PT, R24, UR5, PT ;  /* 0x0000000518007c0c */ /* 0x001fe2000bf45270 */
[----:B------:R-:W-:-:S12]  /*0210*/  BRA.U !UP0, `(.L_x_1) ;  /* 0x0000000108b87547 */ /* 0x000fd8000b800000 */
[----:B------:R-:W-:Y:S01]  /*0220*/  MOV R20, RZ ;  /* 0x000000ff00147202 */ /* 0x000fe20000000f00 */
[----:B------:R-:W-:Y:S01]  /*0230*/  UMOV UR7, UR8 ;  /* 0x0000000800077c82 */ /* 0x000fe20008000000 */
[----:B------:R-:W-:Y:S02]  /*0240*/  MOV R16, R14 ;  /* 0x0000000e00107202 */ /* 0x000fe40000000f00 */
[----:B------:R-:W-:-:S07]  /*0250*/  MOV R18, R17 ;  /* 0x0000001100127202 */ /* 0x000fce0000000f00 */
.L_x_2:
[----:B------:R-:W0:Y:S08]  /*0260*/  LDC.64 R8, c[0x0][0x388] ;  /* 0x0000e200ff087b82 */ /* 0x000e300000000a00 */
[----:B------:R-:W1:Y:S08]  /*0270*/  LDC R21, c[0x0][0x398] ;  /* 0x0000e600ff157b82 */ /* 0x000e700000000800 */
[----:B------:R-:W2:Y:S01]  /*0280*/  LDC.64 R2, c[0x0][0x380] ;  /* 0x0000e000ff027b82 */ /* 0x000ea20000000a00 */
[----:B0-----:R-:W-:-:S05]  /*0290*/  IMAD.WIDE R8, R18, 0x4, R8 ;  /* 0x0000000412087825 */ /* 0x001fca00078e0208 */
[----:B------:R0:W3:Y:S01]  /*02a0*/  LDG.E R19, desc[UR10][R8.64] ;  /* 0x0000000a08137981 */ /* 0x0000e2000c1e1900 */
[----:B-1----:R-:W-:-:S05]  /*02b0*/  IMAD.WIDE.U32 R12, R21, 0x4, R8 ;  /* 0x00000004150c7825 */ /* 0x002fca00078e0008 */
[----:B------:R1:W4:Y:S01]  /*02c0*/  LDG.E R22, desc[UR10][R12.64] ;  /* 0x0000000a0c167981 */ /* 0x000322000c1e1900 */
[----:B------:R-:W-:-:S04]  /*02d0*/  IMAD.WIDE.U32 R4, R21, 0x4, R12 ;  /* 0x0000000415047825 */ /* 0x000fc800078e000c */
[----:B--2---:R-:W-:Y:S01]  /*02e0*/  IMAD.WIDE R2, R16, 0x4, R2 ;  /* 0x0000000410027825 */ /* 0x004fe200078e0202 */
[----:B------:R2:W5:Y:S03]  /*02f0*/  LDG.E R27, desc[UR10][R4.64] ;  /* 0x0000000a041b7981 */ /* 0x000566000c1e1900 */
[C---:B------:R-:W-:Y:S01]  /*0300*/  IMAD.WIDE.U32 R6, R21.reuse, 0x4, R4 ;  /* 0x0000000415067825 */ /* 0x040fe200078e0004 */
[----:B------:R-:W3:Y:S04]  /*0310*/  LDG.E R23, desc[UR10][R2.64] ;  /* 0x0000000a02177981 */ /* 0x000ee8000c1e1900 */
[----:B------:R-:W4:Y:S01]  /*0320*/  LDG.E R25, desc[UR10][R2.64+0x4] ;  /* 0x0000040a02197981 */ /* 0x000f22000c1e1900 */
[----:B0-----:R-:W-:-:S03]  /*0330*/  IMAD.WIDE.U32 R8, R21, 0x4, R6 ;  /* 0x0000000415087825 */ /* 0x001fc600078e0006 */
[----:B------:R-:W5:Y:S01]  /*0340*/  LDG.E R26, desc[UR10][R2.64+0x8] ;  /* 0x0000080a021a7981 */ /* 0x000f62000c1e1900 */
[----:B------:R-:W-:-:S03]  /*0350*/  IMAD.WIDE.U32 R10, R21, 0x4, R8 ;  /* 0x00000004150a7825 */ /* 0x000fc600078e0008 */
[----:B------:R-:W5:Y:S04]  /*0360*/  LDG.E R7, desc[UR10][R6.64] ;  /* 0x0000000a06077981 */ /* 0x000f68000c1e1900 */
[----:B------:R-:W5:Y:S01]  /*0370*/  LDG.E R28, desc[UR10][R2.64+0xc] ;  /* 0x00000c0a021c7981 */ /* 0x000f62000c1e1900 */
[----:B-1----:R-:W-:-:S03]  /*0380*/  IMAD.WIDE.U32 R12, R21, 0x4, R10 ;  /* 0x00000004150c7825 */ /* 0x002fc600078e000a */
[----:B------:R-:W5:Y:S04]  /*0390*/  LDG.E R9, desc[UR10][R8.64] ;  /* 0x0000000a08097981 */ /* 0x000f68000c1e1900 */
[----:B------:R-:W5:Y:S01]  /*03a0*/  LDG.E R6, desc[UR10][R2.64+0x10] ;  /* 0x0000100a02067981 */ /* 0x000f62000c1e1900 */
[----:B--2---:R-:W-:-:S03]  /*03b0*/  IMAD.WIDE.U32 R4, R21, 0x4, R12 ;  /* 0x0000000415047825 */ /* 0x004fc600078e000c */
[----:B------:R-:W2:Y:S04]  /*03c0*/  LDG.E R29, desc[UR10][R10.64] ;  /* 0x0000000a0a1d7981 */ /* 0x000ea8000c1e1900 */
[----:B------:R-:W2:Y:S04]  /*03d0*/  LDG.E R8, desc[UR10][R2.64+0x18] ;  /* 0x0000180a02087981 */ /* 0x000ea8000c1e1900 */
[----:B------:R-:W2:Y:S04]  /*03e0*/  LDG.E R4, desc[UR10][R4.64] ;  /* 0x0000000a04047981 */ /* 0x000ea8000c1e1900 */
[----:B------:R-:W2:Y:S04]  /*03f0*/  LDG.E R10, desc[UR10][R2.64+0x14] ;  /* 0x0000140a020a7981 */ /* 0x000ea8000c1e1900 */
[----:B------:R-:W2:Y:S04]  /*0400*/  LDG.E R11, desc[UR10][R2.64+0x1c] ;  /* 0x00001c0a020b7981 */ /* 0x000ea8000c1e1900 */
[----:B------:R-:W2:Y:S01]  /*0410*/  LDG.E R3, desc[UR10][R12.64] ;  /* 0x0000000a0c037981 */ /* 0x000ea2000c1e1900 */
[----:B------:R-:W-:-:S04]  /*0420*/  UIADD3 UR7, UPT, UPT, UR7, 0x8, URZ ;  /* 0x0000000807077890 */ /* 0x000fc8000fffe0ff */
[----:B------:R-:W-:Y:S01]  /*0430*/  UISETP.NE.AND UP1, UPT, UR7, URZ, UPT ;  /* 0x000000ff0700728c */ /* 0x000fe2000bf25270 */
[----:B------:R-:W-:Y:S02]  /*0440*/  LEA R18, R21, R18, 0x3 ;  /* 0x0000001215127211 */ /* 0x000fe400078e18ff */
[----:B------:R-:W-:Y:S01]  /*0450*/  IADD3 R16, PT, PT, R16, 0x8, RZ ;  /* 0x0000000810107810 */ /* 0x000fe20007ffe0ff */
[----:B---3--:R-:W-:-:S04]  /*0460*/  FFMA R20, R23, R19, R20 ;  /* 0x0000001317147223 */ /* 0x008fc80000000014 */
[----:B----4-:R-:W-:-:S04]  /*0470*/  FFMA R25, R25, R22, R20 ;  /* 0x0000001619197223 */ /* 0x010fc80000000014 */
[----:B-----5:R-:W-:-:S04]  /*0480*/  FFMA R25, R26, R27, R25 ;  /* 0x0000001b1a197223 */ /* 0x020fc80000000019 */
[----:B------:R-:W-:-:S04]  /*0490*/  FFMA R7, R28, R7, R25 ;  /* 0x000000071c077223 */ /* 0x000fc80000000019 */
[----:B------:R-:W-:-:S04]  /*04a0*/  FFMA R7, R6, R9, R7 ;  /* 0x0000000906077223 */ /* 0x000fc80000000007 */
[----:B--2---:R-:W-:-:S04]  /*04b0*/  FFMA R7, R10, R29, R7 ;  /* 0x0000001d0a077223 */ /* 0x004fc80000000007 */
[----:B------:R-:W-:-:S04]  /*04c0*/  FFMA R8, R8, R3, R7 ;  /* 0x0000000308087223 */ /* 0x000fc80000000007 */
[----:B------:R-:W-:Y:S01]  /*04d0*/  FFMA R20, R11, R4, R8 ;  /* 0x000000040b147223 */ /* 0x000fe20000000008 */
[----:B------:R-:W-:Y:S06]  /*04e0*/  BRA.U UP1, `(.L_x_2) ;  /* 0xfffffffd015c7547 */ /* 0x000fec000b83ffff */
[----:B------:R-:W-:-:S07]  /*04f0*/  MOV R2, UR9 ;  /* 0x0000000900027c02 */ /* 0x000fce0008000f00 */
.L_x_1:
[----:B------:R-:W-:-:S09]  /*0500*/  UISETP.NE.AND UP1, UPT, UR6, URZ, UPT ;  /* 0x000000ff0600728c */ /* 0x000fd2000bf25270 */
[----:B------:R-:W-:Y:S05]  /*0510*/  BRA.U !UP1, `(.L_x_3) ;  /* 0x0000000109dc7547 */ /* 0x000fea000b800000 */
[----:B------:R-:W0:Y:S01]  /*0520*/  LDC R3, c[0x0][0x398] ;  /* 0x0000e600ff037b82 */ /* 0x000e220000000800 */
[----:B------:R-:W-:-:S04]  /*0530*/  UIADD3 UR7, UPT, UPT, UR6, -0x1, URZ ;  /* 0xffffffff06077890 */ /* 0x000fc8000fffe0ff */
[----:B------:R-:W-:Y:S01]  /*0540*/  UISETP.GE.U32.AND UP1, UPT, UR7, 0x3, UPT ;  /* 0x000000030700788c */ /* 0x000fe2000bf26070 */
[----:B0-----:R-:W-:-:S08]  /*0550*/  LOP3.LUT P0, R16, R3, 0x3, RZ, 0xc0, !PT ;  /* 0x0000000303107812 */ /* 0x001fd0000780c0ff */
[----:B------:R-:W-:Y:S05]  /*0560*/  BRA.U !UP1, `(.L_x_4) ;  /* 0x00000001095c7547 */ /* 0x000fea000b800000 */
[----:B------:R-:W0:Y:S01]  /*0570*/  LDC R13, c[0x0][0x398] ;  /* 0x0000e600ff0d7b82 */ /* 0x000e220000000800 */
[----:B------:R-:W-:-:S07]  /*0580*/  IADD3 R9, PT, PT, R14, R2, RZ ;  /* 0x000000020e097210 */ /* 0x000fce0007ffe0ff */
[----:B------:R-:W1:Y:S08]  /*0590*/  LDC.64 R4, c[0x0][0x388] ;  /* 0x0000e200ff047b82 */ /* 0x000e700000000a00 */
[----:B------:R-:W2:Y:S01]  /*05a0*/  LDC.64 R6, c[0x0][0x380] ;  /* 0x0000e000ff067b82 */ /* 0x000ea20000000a00 */
[----:B0-----:R-:W-:-:S04]  /*05b0*/  IMAD R11, R2, R13, R17 ;  /* 0x0000000d020b7224 */ /* 0x001fc800078e0211 */
[----:B-1----:R-:W-:-:S04]  /*05c0*/  IMAD.WIDE R4, R11, 0x4, R4 ;  /* 0x000000040b047825 */ /* 0x002fc800078e0204 */
[----:B--2---:R-:W-:-:S04]  /*05d0*/  IMAD.WIDE R6, R9, 0x4, R6 ;  /* 0x0000000409067825 */ /* 0x004fc800078e0206 */
[C---:B------:R-:W-:Y:S01]  /*05e0*/  IMAD.WIDE.U32 R8, R13.reuse, 0x4, R4 ;  /* 0x000000040d087825 */ /* 0x040fe200078e0004 */
[----:B------:R-:W2:Y:S04]  /*05f0*/  LDG.E R19, desc[UR10][R6.64] ;  /* 0x0000000a06137981 */ /* 0x000ea8000c1e1900 */
[----:B------:R-:W2:Y:S01]  /*0600*/  LDG.E R4, desc[UR10][R4.64] ;  /* 0x0000000a04047981 */ /* 0x000ea2000c1e1900 */
[----:B------:R-:W-:-:S03]  /*0610*/  IMAD.WIDE.U32 R10, R13, 0x4, R8 ;  /* 0x000000040d0a7825 */ /* 0x000fc600078e0008 */
[----:B------:R-:W3:Y:S04]  /*0620*/  LDG.E R8, desc[UR10][R8.64] ;  /* 0x0000000a08087981 */ /* 0x000ee8000c1e1900 */
[----:B------:R-:W3:Y:S01]  /*0630*/  LDG.E R18, desc[UR10][R6.64+0x4] ;  /* 0x0000040a06127981 */ /* 0x000ee2000c1e1900 */
[----:B------:R-:W-:-:S03]  /*0640*/  IMAD.WIDE.U32 R12, R13, 0x4, R10 ;  /* 0x000000040d0c7825 */ /* 0x000fc600078e000a */
[----:B------:R-:W4:Y:S04]  /*0650*/  LDG.E R22, desc[UR10][R10.64] ;  /* 0x0000000a0a167981 */ /* 0x000f28000c1e1900 */
[----:B------:R-:W4:Y:S04]  /*0660*/  LDG.E R21, desc[UR10][R6.64+0x8] ;  /* 0x0000080a06157981 */ /* 0x000f28000c1e1900 */
[----:B------:R-:W5:Y:S04]  /*0670*/  LDG.E R23, desc[UR10][R6.64+0xc] ;  /* 0x00000c0a06177981 */ /* 0x000f68000c1e1900 */
[----:B------:R-:W5:Y:S01]  /*0680*/  LDG.E R12, desc[UR10][R12.64] ;  /* 0x0000000a0c0c7981 */ /* 0x000f62000c1e1900 */
[----:B------:R-:W-:Y:S01]  /*0690*/  IADD3 R2, PT, PT, R2, 0x4, RZ ;  /* 0x0000000402027810 */ /* 0x000fe20007ffe0ff */
[----:B--2---:R-:W-:-:S04]  /*06a0*/  FFMA R19, R19, R4, R20 ;  /* 0x0000000413137223 */ /* 0x004fc80000000014 */
[----:B---3--:R-:W-:-:S04]  /*06b0*/  FFMA R18, R18, R8, R19 ;  /* 0x0000000812127223 */ /* 0x008fc80000000013 */
[----:B----4-:R-:W-:-:S04]  /*06c0*/  FFMA R18, R21, R22, R18 ;  /* 0x0000001615127223 */ /* 0x010fc80000000012 */
[----:B-----5:R-:W-:-:S07]  /*06d0*/  FFMA R20, R23, R12, R18 ;  /* 0x0000000c17147223 */ /* 0x020fce0000000012 */
.L_x_4:
[----:B------:R-:W-:Y:S05]  /*06e0*/  @!P0 BRA `(.L_x_3) ;  /* 0x0000000000688947 */ /* 0x000fea0003800000 */
[----:B------:R-:W0:Y:S01]  /*06f0*/  LDC.64 R8, c[0x0][0x388] ;  /* 0x0000e200ff087b82 */ /* 0x000e220000000a00 */
[----:B------:R-:W-:Y:S02]  /*0700*/  ISETP.NE.AND P0, PT, R16, 0x1, PT ;  /* 0x000000011000780c */ /* 0x000fe40003f05270 */
[----:B------:R-:W-:-:S04]  /*0710*/  LOP3.LUT R12, R3, 0x1, RZ, 0xc0, !PT ;  /* 0x00000001030c7812 */ /* 0x000fc800078ec0ff */
[----:B------:R-:W-:Y:S01]  /*0720*/  ISETP.NE.U32.AND P1, PT, R12, 0x1, PT ;  /* 0x000000010c00780c */ /* 0x000fe20003f25070 */
[----:B------:R-:W1:Y:S06]  /*0730*/  LDC.64 R10, c[0x0][0x380] ;  /* 0x0000e000ff0a7b82 */ /* 0x000e6c0000000a00 */
[----:B------:R-:W-:Y:S01]  /*0740*/  @P0 IMAD R19, R2, R3, R17 ;  /* 0x0000000302130224 */ /* 0x000fe200078e0211 */
[----:B------:R-:W-:Y:S01]  /*0750*/  @P0 IADD3 R13, PT, PT, R14, R2, RZ ;  /* 0x000000020e0d0210 */ /* 0x000fe20007ffe0ff */
[----:B------:R-:W2:Y:S01]  /*0760*/  LDC.64 R4, c[0x0][0x380] ;  /* 0x0000e000ff047b82 */ /* 0x000ea20000000a00 */
[----:B------:R-:W-:-:S07]  /*0770*/  @P0 IADD3 R2, PT, PT, R2, 0x2, RZ ;  /* 0x0000000202020810 */ /* 0x000fce0007ffe0ff */
[----:B------:R-:W3:Y:S01]  /*0780*/  LDC.64 R6, c[0x0][0x388] ;  /* 0x0000e200ff067b82 */ /* 0x000ee20000000a00 */
[----:B0-----:R-:W-:-:S04]  /*0790*/  @P0 IMAD.WIDE R8, R19, 0x4, R8 ;  /* 0x0000000413080825 */ /* 0x001fc800078e0208 */
[----:B------:R-:W-:Y:S01]  /*07a0*/  @!P1 IMAD R19, R2, R3, R17 ;  /* 0x0000000302139224 */ /* 0x000fe200078e0211 */
[----:B------:R-:W4:Y:S01]  /*07b0*/  @P0 LDG.E R12, desc[UR10][R8.64] ;  /* 0x0000000a080c0981 */ /* 0x000f22000c1e1900 */
[----:B-1----:R-:W-:Y:S01]  /*07c0*/  @P0 IMAD.WIDE R10, R13, 0x4, R10 ;  /* 0x000000040d0a0825 */ /* 0x002fe200078e020a */
[----:B------:R-:W-:-:S03]  /*07d0*/  @!P1 IADD3 R13, PT, PT, R14, R2, RZ ;  /* 0x000000020e0d9210 */ /* 0x000fc60007ffe0ff */
[----:B------:R-:W-:Y:S01]  /*07e0*/  @P0 IMAD.WIDE.U32 R2, R3, 0x4, R8 ;  /* 0x0000000403020825 */ /* 0x000fe200078e0008 */
[----:B------:R-:W4:Y:S03]  /*07f0*/  @P0 LDG.E R21, desc[UR10][R10.64] ;  /* 0x0000000a0a150981 */ /* 0x000f26000c1e1900 */
[----:B--2---:R-:W-:Y:S01]  /*0800*/  @!P1 IMAD.WIDE R4, R13, 0x4, R4 ;  /* 0x000000040d049825 */ /* 0x004fe200078e0204 */
[----:B------:R-:W2:Y:S04]  /*0810*/  @P0 LDG.E R23, desc[UR10][R10.64+0x4] ;  /* 0x0000040a0a170981 */ /* 0x000ea8000c1e1900 */
[----:B------:R-:W2:Y:S01]  /*0820*/  @P0 LDG.E R2, desc[UR10][R2.64] ;  /* 0x0000000a02020981 */ /* 0x000ea2000c1e1900 */
[----:B---3--:R-:W-:-:S03]  /*0830*/  @!P1 IMAD.WIDE R6, R19, 0x4, R6 ;  /* 0x0000000413069825 */ /* 0x008fc600078e0206 */
[----:B------:R-:W3:Y:S04]  /*0840*/  @!P1 LDG.E R5, desc[UR10][R4.64] ;  /* 0x0000000a04059981 */ /* 0x000ee8000c1e1900 */
[----:B------:R-:W3:Y:S01]  /*0850*/  @!P1 LDG.E R6, desc[UR10][R6.64] ;  /* 0x0000000a06069981 */ /* 0x000ee2000c1e1900 */
[----:B----4-:R-:W-:-:S04]  /*0860*/  @P0 FFMA R12, R21, R12, R20 ;  /* 0x0000000c150c0223 */ /* 0x010fc80000000014 */
[----:B--2---:R-:W-:-:S04]  /*0870*/  @P0 FFMA R20, R23, R2, R12 ;  /* 0x0000000217140223 */ /* 0x004fc8000000000c */
[----:B---3--:R-:W-:-:S07]  /*0880*/  @!P1 FFMA R20, R5, R6, R20 ;  /* 0x0000000605149223 */ /* 0x008fce0000000014 */
.L_x_3:
[----:B------:R-:W0:Y:S01]  /*0890*/  LDC.64 R2, c[0x0][0x390] ;  /* 0x0000e400ff027b82 */ /* 0x000e220000000a00 */
[----:B------:R-:W-:-:S05]  /*08a0*/  IADD3 R17, PT, PT, R14, R17, RZ ;  /* 0x000000110e117210 */ /* 0x000fca0007ffe0ff */
[----:B0-----:R-:W-:-:S05]  /*08b0*/  IMAD.WIDE R2, R17, 0x4, R2 ;  /* 0x0000000411027825 */ /* 0x001fca00078e0202 */
[----:B------:R0:W-:Y:S01]  /*08c0*/  STG.E desc[UR10][R2.64], R20 ;  /* 0x0000001402007986 */ /* 0x0001e2000c10190a */
[----:B------:R-:W-:Y:S05]  /*08d0*/  @P2 BRA `(.L_x_5) ;  /* 0xfffffff800342947 */ /* 0x000fea000383ffff */
[----:B------:R-:W-:-:S06]  /*08e0*/  UIADD3 UR4, UPT, UPT, UR4, 0x1, URZ ;  /* 0x0000000104047890 */ /* 0x000fcc000fffe0ff */
[----:B------:R-:W-:-:S13]  /*08f0*/  ISETP.NE.AND P0, PT, R24, UR4, PT ;  /* 0x0000000418007c0c */ /* 0x000fda000bf05270 */
[----:B------:R-:W-:Y:S05]  /*0900*/  @!P0 EXIT ;  /* 0x000000000000894d */ /* 0x000fea0003800000 */
[----:B------:R-:W-:Y:S05]  /*0910*/  BRA `(.L_x_6) ;  /* 0xfffffff800147947 */ /* 0x000fea000383ffff */
.L_x_0:
[C---:B------:R-:W-:Y:S01]  /*0920*/  LOP3.LUT R11, R4.reuse, 0x7, RZ, 0xc0, !PT ;  /* 0x00000007040b7812 */ /* 0x040fe200078ec0ff */
[----:B------:R-:W-:Y:S01]  /*0930*/  UMOV UR4, URZ ;  /* 0x000000ff00047c82 */ /* 0x000fe20008000000 */
[C---:B------:R-:W-:Y:S02]  /*0940*/  LOP3.LUT R10, R4.reuse, 0x3, RZ, 0xc0, !PT ;  /* 0x00000003040a7812 */ /* 0x040fe400078ec0ff */
[----:B------:R-:W-:Y:S02]  /*0950*/  IADD3 R2, PT, PT, R11, -0x1, RZ ;  /* 0xffffffff0b027810 */ /* 0x000fe40007ffe0ff */
[----:B------:R-:W-:Y:S02]  /*0960*/  LOP3.LUT R4, R4, 0x7ffffff8, RZ, 0xc0, !PT ;  /* 0x7ffffff804047812 */ /* 0x000fe400078ec0ff */
[----:B------:R-:W-:-:S13]  /*0970*/  ISETP.GE.U32.AND P0, PT, R2, 0x3, PT ;  /* 0x000000030200780c */ /* 0x000fda0003f06070 */
.L_x_11:
[----:B0-2---:R-:W0:Y:S02]  /*0980*/  LDC.64 R2, c[0x0][0x398] ;  /* 0x0000e600ff027b82 */ /* 0x005e240000000a00 */
[----:B0-----:R-:W-:Y:S01]  /*0990*/  ISETP.GE.U32.AND P2, PT, R3, 0x8, PT ;  /* 0x000000080300780c */ /* 0x001fe20003f46070 */
[----:B------:R-:W-:Y:S01]  /*09a0*/  IMAD R5, R0, R3, UR4 ;  /* 0x0000000400057e24 */ /* 0x000fe2000f8e0203 */
[----:B------:R-:W-:-:S03]  /*09b0*/  UIADD3 UR4, UPT, UPT, UR4, 0x1, URZ ;  /* 0x0000000104047890 */ /* 0x000fc6000fffe0ff */
[----:B------:R-:W-:Y:S02]  /*09c0*/  IMAD R12, R5, R2, R15 ;  /* 0x00000002050c7224 */ /* 0x000fe400078e020f */
[----:B------:R-:W-:Y:S01]  /*09d0*/  HFMA2 R5, -RZ, RZ, 0, 0 ;  /* 0x00000000ff057431 */ /* 0x000fe200000001ff */
[----:B------:R-:W-:-:S05]  /*09e0*/  ISETP.NE.AND P1, PT, R3, UR4, PT ;  /* 0x0000000403007c0c */ /* 0x000fca000bf25270 */
[----:B-1----:R-:W-:Y:S08]  /*09f0*/  @!P2 BRA `(.L_x_7) ;  /* 0x000000000040a947 */ /* 0x002ff00003800000 */
[----:B------:R-:W0:Y:S01]  /*0a00*/  LDC.64 R8, c[0x0][0x390] ;  /* 0x0000e400ff087b82 */ /* 0x000e220000000a00 */
[----:B------:R-:W-:-:S05]  /*0a10*/  UMOV UR5, URZ ;  /* 0x000000ff00057c82 */ /* 0x000fca0008000000 */
.L_x_8:
[----:B-1----:R-:W-:Y:S01]  /*0a20*/  IADD3 R7, PT, PT, R12, UR5, RZ ;  /* 0x000000050c077c10 */ /* 0x002fe2000fffe0ff */
[----:B------:R-:W-:-:S04]  /*0a30*/  UIADD3 UR5, UPT, UPT, UR5, 0x8, URZ ;  /* 0x0000000805057890 */ /* 0x000fc8000fffe0ff */
[----:B0-----:R-:W-:Y:S02]  /*0a40*/  IMAD.WIDE R6, R7, 0x4, R8 ;  /* 0x0000000407067825 */ /* 0x001fe400078e0208 */
[----:B------:R-:W-:-:S03]  /*0a50*/  ISETP.NE.AND P2, PT, R4, UR5, PT ;  /* 0x0000000504007c0c */ /* 0x000fc6000bf45270 */
[----:B------:R1:W-:Y:S04]  /*0a60*/  STG.E desc[UR10][R6.64], RZ ;  /* 0x000000ff06007986 */ /* 0x0003e8000c10190a */
[----:B------:R1:W-:Y:S04]  /*0a70*/  STG.E desc[UR10][R6.64+0x4], RZ ;  /* 0x000004ff06007986 */ /* 0x0003e8000c10190a */
[----:B------:R1:W-:Y:S04]  /*0a80*/  STG.E desc[UR10][R6.64+0x8], RZ ;  /* 0x000008ff06007986 */ /* 0x0003e8000c10190a */
[----:B------:R1:W-:Y:S04]  /*0a90*/  STG.E desc[UR10][R6.64+0xc], RZ ;  /* 0x00000cff06007986 */ /* 0x0003e8000c10190a */
[----:B------:R1:W-:Y:S04]  /*0aa0*/  STG.E desc[UR10][R6.64+0x10], RZ ;  /* 0x000010ff06007986 */ /* 0x0003e8000c10190a */
[----:B------:R1:W-:Y:S04]  /*0ab0*/  STG.E desc[UR10][R6.64+0x14], RZ ;  /* 0x000014ff06007986 */ /* 0x0003e8000c10190a */
[----:B------:R1:W-:Y:S04]  /*0ac0*/  STG.E desc[UR10][R6.64+0x18], RZ ;  /* 0x000018ff06007986 */ /* 0x0003e8000c10190a */
[----:B------:R1:W-:Y:S01]  /*0ad0*/  STG.E desc[UR10][R6.64+0x1c], RZ ;  /* 0x00001cff06007986 */ /* 0x0003e2000c10190a */
[----:B------:R-:W-:Y:S05]  /*0ae0*/  @P2 BRA `(.L_x_8) ;  /* 0xfffffffc00cc2947 */ /* 0x000fea000383ffff */
[----:B------:R-:W-:-:S07]  /*0af0*/  MOV R5, R4 ;  /* 0x0000000400057202 */ /* 0x000fce0000000f00 */
.L_x_7:
[----:B------:R-:W-:-:S13]  /*0b00*/  ISETP.NE.AND P2, PT, R11, RZ, PT ;  /* 0x000000ff0b00720c */ /* 0x000fda0003f45270 */
[----:B------:R-:W-:Y:S05]  /*0b10*/  @!P2 BRA `(.L_x_9) ;  /* 0x00000000005ca947 */ /* 0x000fea0003800000 */
[----:B------:R-:W-:Y:S01]  /*0b20*/  ISETP.NE.AND P2, PT, R10, RZ, PT ;  /* 0x000000ff0a00720c */ /* 0x000fe20003f45270 */
[----:B------:R-:W-:-:S12]  /*0b30*/  @!P0 BRA `(.L_x_10) ;  /* 0x0000000000208947 */ /* 0x000fd80003800000 */
[----:B-1----:R-:W0:Y:S01]  /*0b40*/  LDC.64 R6, c[0x0][0x390] ;  /* 0x0000e400ff067b82 */ /* 0x002e220000000a00 */
[----:B------:R-:W-:Y:S02]  /*0b50*/  IADD3 R9, PT, PT, R12, R5, RZ ;  /* 0x000000050c097210 */ /* 0x000fe40007ffe0ff */
[----:B------:R-:W-:-:S03]  /*0b60*/  IADD3 R5, PT, PT, R5, 0x4, RZ ;  /* 0x0000000405057810 */ /* 0x000fc60007ffe0ff */
[----:B0-----:R-:W-:-:S05]  /*0b70*/  IMAD.WIDE R6, R9, 0x4, R6 ;  /* 0x0000000409067825 */ /* 0x001fca00078e0206 */
[----:B------:R0:W-:Y:S04]  /*0b80*/  STG.E desc[UR10][R6.64], RZ ;  /* 0x000000ff06007986 */ /* 0x0001e8000c10190a */
[----:B------:R0:W-:Y:S04]  /*0b90*/  STG.E desc[UR10][R6.64+0x4], RZ ;  /* 0x000004ff06007986 */ /* 0x0001e8000c10190a */
[----:B------:R0:W-:Y:S04]  /*0ba0*/  STG.E desc[UR10][R6.64+0x8], RZ ;  /* 0x000008ff06007986 */ /* 0x0001e8000c10190a */
[----:B------:R0:W-:Y:S02]  /*0bb0*/  STG.E desc[UR10][R6.64+0xc], RZ ;  /* 0x00000cff06007986 */ /* 0x0001e4000c10190a */
.L_x_10:
[----:B------:R-:W-:Y:S05]  /*0bc0*/  @!P2 BRA `(.L_x_9) ;  /* 0x000000000030a947 */ /* 0x000fea0003800000 */
[----:B------:R-:W-:Y:S02]  /*0bd0*/  ISETP.NE.AND P2, PT, R10, 0x1, PT ;  /* 0x000000010a00780c */ /* 0x000fe40003f45270 */
[----:B------:R-:W-:-:S11]  /*0be0*/  LOP3.LUT P3, RZ, R3, 0x1, RZ, 0xc0, !PT ;  /* 0x0000000103ff7812 */ /* 0x000fd6000786c0ff */
[----:B------:R-:W2:Y:S01]  /*0bf0*/  @P2 LDC.64 R2, c[0x0][0x390] ;  /* 0x0000e400ff022b82 */ /* 0x000ea20000000a00 */
[----:B01----:R-:W-:Y:S02]  /*0c00*/  @P2 IADD3 R7, PT, PT, R12, R5, RZ ;  /* 0x000000050c072210 */ /* 0x003fe40007ffe0ff */
[----:B------:R-:W-:-:S04]  /*0c10*/  @P2 IADD3 R5, PT, PT, R5, 0x2, RZ ;  /* 0x0000000205052810 */ /* 0x000fc80007ffe0ff */
[----:B------:R-:W-:Y:S01]  /*0c20*/  @P3 IADD3 R5, PT, PT, R12, R5, RZ ;  /* 0x000000050c053210 */ /* 0x000fe20007ffe0ff */
[----:B------:R-:W0:Y:S01]  /*0c30*/  @P3 LDC.64 R8, c[0x0][0x390] ;  /* 0x0000e400ff083b82 */ /* 0x000e220000000a00 */
[----:B--2---:R-:W-:-:S05]  /*0c40*/  @P2 IMAD.WIDE R6, R7, 0x4, R2 ;  /* 0x0000000407062825 */ /* 0x004fca00078e0202 */
[----:B------:R2:W-:Y:S01]  /*0c50*/  @P2 STG.E desc[UR10][R6.64], RZ ;  /* 0x000000ff06002986 */ /* 0x0005e2000c10190a */
[----:B0-----:R-:W-:-:S03]  /*0c60*/  @P3 IMAD.WIDE R2, R5, 0x4, R8 ;  /* 0x0000000405023825 */ /* 0x001fc600078e0208 */
[----:B------:R2:W-:Y:S04]  /*0c70*/  @P2 STG.E desc[UR10][R6.64+0x4], RZ ;  /* 0x000004ff06002986 */ /* 0x0005e8000c10190a */
[----:B------:R2:W-:Y:S02]  /*0c80*/  @P3 STG.E desc[UR10][R2.64], RZ ;  /* 0x000000ff02003986 */ /* 0x0005e4000c10190a */
.L_x_9:
[----:B------:R-:W-:Y:S05]  /*0c90*/  @P1 BRA `(.L_x_11) ;  /* 0xfffffffc00381947 */ /* 0x000fea000383ffff */
[----:B------:R-:W-:Y:S05]  /*0ca0*/  EXIT ;  /* 0x000000000000794d */ /* 0x000fea0003800000 */
.L_x_12:
[----:B------:R-:W-:-:S00]  /*0cb0*/  BRA `(.L_x_12) ;  /* 0xfffffffc00fc7947 */ /* 0x000fc0000383ffff */
[----:B------:R-:W-:-:S00]  /*0cc0*/  NOP ;  /* 0x0000000000007918 */ /* 0x000fc00000000000 */
        /* <DEDUP_REMOVED lines=11> */
.L_x_18:


//--------------------- .text._Z11naiveMatmulPfS_S_i --------------------------
	.section	.text._Z11naiveMatmulPfS_S_i,"ax",@progbits
	.align	128
        .global         _Z11naiveMatmulPfS_S_i
        .type           _Z11naiveMatmulPfS_S_i,@function
        .size           _Z11naiveMatmulPfS_S_i,(.L_x_19 - _Z11naiveMatmulPfS_S_i)
        .other          _Z11naiveMatmulPfS_S_i,@"STO_CUDA_ENTRY STV_DEFAULT"
_Z11naiveMatmulPfS_S_i:
.text._Z11naiveMatmulPfS_S_i:
[----:B------:R-:W-:Y:S08]  /*0000*/  LDC R1, c[0x0][0x37c] ;  /* 0x0000df00ff017b82 */ /* 0x000ff00000000800 */
[----:B------:R-:W0:Y:S01]  /*0010*/  LDC R0, c[0x0][0x398] ;  /* 0x0000e600ff007b82 */ /* 0x000e220000000800 */
[----:B------:R-:W1:Y:S01]  /*0020*/  S2R R3, SR_CTAID.X ;  /* 0x0000000000037919 */ /* 0x000e620000002500 */
[----:B------:R-:W1:Y:S01]  /*0030*/  LDCU UR8, c[0x0][0x360] ;  /* 0x00006c00ff0877ac */ /* 0x000e620008000800 */
[----:B------:R-:W-:Y:S01]  /*0040*/  HFMA2 R20, -RZ, RZ, 0, 0 ;  /* 0x00000000ff147431 */ /* 0x000fe200000001ff */
[----:B------:R-:W1:Y:S01]  /*0050*/  S2R R2, SR_TID.X ;  /* 0x0000000000027919 */ /* 0x000e620000002100 */
[----:B------:R-:W2:Y:S03]  /*0060*/  LDCU UR4, c[0x0][0x364] ;  /* 0x00006c80ff0477ac */ /* 0x000ea60008000800 */
[----:B------:R-:W2:Y:S01]  /*0070*/  S2UR UR5, SR_CTAID.Y ;  /* 0x00000000000579c3 */ /* 0x000ea20000002600 */
[----:B------:R-:W3:Y:S01]  /*0080*/  S2R R11, SR_TID.Y ;  /* 0x00000000000b7919 */ /* 0x000ee20000002200 */
[----:B------:R-:W4:Y:S01]  /*0090*/  LDCU.64 UR6, c[0x0][0x358] ;  /* 0x00006b00ff0677ac */ /* 0x000f220008000a00 */
[----:B0-----:R-:W-:Y:S01]  /*00a0*/  ISETP.GE.AND P0, PT, R0, 0x1, PT ;  /* 0x000000010000780c */ /* 0x001fe20003f06270 */
[----:B--2---:R-:W-:Y:S01]  /*00b0*/  UIMAD UR4, UR4, UR5, URZ ;  /* 0x00000005040472a4 */ /* 0x004fe2000f8e02ff */
[----:B-1----:R-:W-:-:S05]  /*00c0*/  IMAD R3, R3, UR8, R2 ;  /* 0x0000000803037c24 */ /* 0x002fca000f8e0202 */
[----:B---3--:R-:W-:-:S06]  /*00d0*/  IADD3 R7, PT, PT, R11, UR4, RZ ;  /* 0x000000040b077c10 */ /* 0x008fcc000fffe0ff */
[----:B----4-:R-:W-:Y:S05]  /*00e0*/  @!P0 BRA `(.L_x_13) ;  /* 0x0000000400f08947 */ /* 0x010fea0003800000 */
[C---:B------:R-:W-:Y:S01]  /*00f0*/  ISETP.GE.U32.AND P1, PT, R0.reuse, 0x8, PT ;  /* 0x000000080000780c */ /* 0x040fe20003f26070 */
[----:B------:R-:W-:Y:S01]  /*0100*/  IMAD R4, R3, R0, RZ ;  /* 0x0000000003047224 */ /* 0x000fe200078e02ff */
[----:B------:R-:W-:Y:S02]  /*0110*/  LOP3.LUT R2, R0, 0x7, RZ, 0xc0, !PT ;  /* 0x0000000700027812 */ /* 0x000fe400078ec0ff */
[----:B------:R-:W-:Y:S02]  /*0120*/  MOV R20, RZ ;  /* 0x000000ff00147202 */ /* 0x000fe40000000f00 */
[----:B------:R-:W-:Y:S02]  /*0130*/  ISETP.NE.AND P0, PT, R2, RZ, PT ;  /* 0x000000ff0200720c */ /* 0x000fe40003f05270 */
[----:B------:R-:W-:-:S05]  /*0140*/  MOV R9, RZ ;  /* 0x000000ff00097202 */ /* 0x000fca0000000f00 */
[----:B------:R-:W-:Y:S06]  /*0150*/  @!P1 BRA `(.L_x_14) ;  /* 0x0000000000ec9947 */ /* 0x000fec0003800000 */
[C---:B------:R-:W-:Y:S01]  /*0160*/  LOP3.LUT R9, R0.reuse, 0x7ffffff8, RZ, 0xc0, !PT ;  /* 0x7ffffff800097812 */ /* 0x040fe200078ec0ff */
[C---:B------:R-:W-:Y:S01]  /*0170*/  IMAD R13, R0.reuse, 0x3, R7 ;  /* 0x00000003000d7824 */ /* 0x040fe200078e0207 */
[C---:B------:R-:W-:Y:S01]  /*0180*/  IADD3 R11, PT, PT, R0.reuse, UR4, R11 ;  /* 0x00000004000b7c10 */ /* 0x040fe2000fffe00b */
[C-C-:B------:R-:W-:Y:S01]  /*0190*/  IMAD R29, R0.reuse, 0x5, R7.reuse ;  /* 0x00000005001d7824 */ /* 0x140fe200078e0207 */
[CC--:B------:R-:W-:Y:S01]  /*01a0*/  LEA R5, R0.reuse, R7.reuse, 0x1 ;  /* 0x0000000700057211 */ /* 0x0c0fe200078e08ff */
[C-C-:B------:R-:W-:Y:S01]  /*01b0*/  IMAD R6, R0.reuse, 0x6, R7.reuse ;  /* 0x0000000600067824 */ /* 0x140fe200078e0207 */
[C---:B------:R-:W-:Y:S01]  /*01c0*/  LEA R15, R0.reuse, R7, 0x2 ;  /* 0x00000007000f7211 */ /* 0x040fe200078e10ff */
[----:B------:R-:W-:Y:S01]  /*01d0*/  IMAD R8, R0, 0x7, R7 ;  /* 0x0000000700087824 */ /* 0x000fe200078e0207 */
[----:B------:R-:W-:Y:S02]  /*01e0*/  MOV R20, RZ ;  /* 0x000000ff00147202 */ /* 0x000fe40000000f00 */
[----:B------:R-:W-:-:S02]  /*01f0*/  MOV R14, R4 ;  /* 0x00000004000e7202 */ /* 0x000fc40000000f00 */
[----:B------:R-:W-:Y:S02]  /*0200*/  MOV R10, R7 ;  /* 0x00000007000a7202 */ /* 0x000fe40000000f00 */
[----:B------:R-:W-:-:S07]  /*0210*/  IADD3 R12, PT, PT, -R9, RZ, RZ ;  /* 0x000000ff090c7210 */ /* 0x000fce0007ffe1ff */
.L_x_15:
[----:B------:R-:W0:Y:S08]  /*0220*/  LDC.64 R18, c[0x0][0x388] ;  /* 0x0000e200ff127b82 */ /* 0x000e300000000a00 */
[----:B------:R-:W1:Y:S01]  /*0230*/  LDC.64 R16, c[0x0][0x380] ;  /* 0x0000e000ff107b82 */ /* 0x000e620000000a00 */
[----:B0-----:R-:W-:-:S06]  /*0240*/  IMAD.WIDE.U32 R22, R10, 0x4, R18 ;  /* 0x000000040a167825 */ /* 0x001fcc00078e0012 */
[----:B------:R-:W2:Y:S01]  /*0250*/  LDG.E R22, desc[UR6][R22.64] ;  /* 0x0000000616167981 */ /* 0x000ea2000c1e1900 */
[----:B-1----:R-:W-:-:S05]  /*0260*/  IMAD.WIDE R16, R14, 0x4, R16 ;  /* 0x000000040e107825 */ /* 0x002fca00078e0210 */
[----:B------:R-:W2:Y:S01]  /*0270*/  LDG.E R21, desc[UR6][R16.64] ;  /* 0x0000000610157981 */ /* 0x000ea2000c1e1900 */
[----:B------:R-:W-:-:S03]  /*0280*/  IMAD.WIDE.U32 R26, R11, 0x4, R18 ;  /* 0x000000040b1a7825 */ /* 0x000fc600078e0012 */
[----:B------:R-:W3:Y:S01]  /*0290*/  LDG.E R23, desc[UR6][R16.64+0x8] ;  /* 0x0000080610177981 */ /* 0x000ee2000c1e1900 */
[----:B------:R-:W-:-:S03]  /*02a0*/  IMAD.WIDE.U32 R24, R5, 0x4, R18 ;  /* 0x0000000405187825 */ /* 0x000fc600078e0012 */
[----:B------:R-:W4:Y:S04]  /*02b0*/  LDG.E R26, desc[UR6][R26.64] ;  /* 0x000000061a1a7981 */ /* 0x000f28000c1e1900 */
[----:B------:R-:W3:Y:S04]  /*02c0*/  LDG.E R24, desc[UR6][R24.64] ;  /* 0x0000000618187981 */ /* 0x000ee8000c1e1900 */
[----:B------:R-:W5:Y:S01]  /*02d0*/  LDG.E R27, desc[UR6][R16.64+0x10] ;  /* 0x00001006101b7981 */ /* 0x000f62000c1e1900 */
[----:B--2---:R-:W-:-:S03]  /*02e0*/  FFMA R21, R21, R22, R20 ;  /* 0x0000001615157223 */ /* 0x004fc60000000014 */
[----:B------:R-:W4:Y:S02]  /*02f0*/  LDG.E R20, desc[UR6][R16.64+0x4] ;  /* 0x0000040610147981 */ /* 0x000f24000c1e1900 */
[----:B----4-:R-:W-:Y:S01]  /*0300*/  FFMA R28, R20, R26, R21 ;  /* 0x0000001a141c7223 */ /* 0x010fe20000000015 */
[----:B------:R-:W-:-:S04]  /*0310*/  IMAD.WIDE.U32 R20, R13, 0x4, R18 ;  /* 0x000000040d147825 */ /* 0x000fc800078e0012 */
[----:B---3--:R-:W-:Y:S01]  /*0320*/  FFMA R28, R23, R24, R28 ;  /* 0x00000018171c7223 */ /* 0x008fe2000000001c */
[--C-:B------:R-:W-:Y:S01]  /*0330*/  IMAD.WIDE.U32 R22, R15, 0x4, R18.reuse ;  /* 0x000000040f167825 */ /* 0x100fe200078e0012 */
[----:B------:R-:W2:Y:S05]  /*0340*/  LDG.E R20, desc[UR6][R20.64] ;  /* 0x0000000614147981 */ /* 0x000eaa000c1e1900 */
[----:B------:R-:W5:Y:S04]  /*0350*/  LDG.E R22, desc[UR6][R22.64] ;  /* 0x0000000616167981 */ /* 0x000f68000c1e1900 */
[----:B------:R-:W2:Y:S01]  /*0360*/  LDG.E R21, desc[UR6][R16.64+0xc] ;  /* 0x00000c0610157981 */ /* 0x000ea2000c1e1900 */
[----:B------:R-:W-:-:S03]  /*0370*/  IMAD.WIDE.U32 R24, R29, 0x4, R18 ;  /* 0x000000041d187825 */ /* 0x000fc600078e0012 */
[----:B------:R-:W3:Y:S04]  /*0380*/  LDG.E R23, desc[UR6][R16.64+0x1c] ;  /* 0x00001c0610177981 */ /* 0x000ee8000c1e1900 */
[----:B------:R-:W4:Y:S01]  /*0390*/  LDG.E R24, desc[UR6][R24.64] ;  /* 0x0000000618187981 */ /* 0x000f22000c1e1900 */
[----:B--2---:R-:W-:-:S03]  /*03a0*/  FFMA R28, R21, R20, R28 ;  /* 0x00000014151c7223 */ /* 0x004fc6000000001c */
[----:B------:R-:W4:Y:S01]  /*03b0*/  LDG.E R21, desc[UR6][R16.64+0x14] ;  /* 0x0000140610157981 */ /* 0x000f22000c1e1900 */
[----:B-----5:R-:W-:Y:S01]  /*03c0*/  FFMA R28, R27, R22, R28 ;  /* 0x000000161b1c7223 */ /* 0x020fe2000000001c */
[--C-:B------:R-:W-:Y:S02]  /*03d0*/  IMAD.WIDE.U32 R26, R6, 0x4, R18.reuse ;  /* 0x00000004061a7825 */ /* 0x100fe400078e0012 */
[----:B------:R-:W2:Y:S02]  /*03e0*/  LDG.E R20, desc[UR6][R16.64+0x18] ;  /* 0x0000180610147981 */ /* 0x000ea4000c1e1900 */
[----:B------:R-:W-:Y:S02]  /*03f0*/  IMAD.WIDE.U32 R18, R8, 0x4, R18 ;  /* 0x0000000408127825 */ /* 0x000fe400078e0012 */
[----:B------:R-:W2:Y:S04]  /*0400*/  LDG.E R26, desc[UR6][R26.64] ;  /* 0x000000061a1a7981 */ /* 0x000ea8000c1e1900 */
[----:B------:R-:W3:Y:S01]  /*0410*/  LDG.E R18, desc[UR6][R18.64] ;  /* 0x0000000612127981 */ /* 0x000ee2000c1e1900 */
[----:B------:R-:W-:-:S04]  /*0420*/  IADD3 R12, PT, PT, R12, 0x8, RZ ;  /* 0x000000080c0c7810 */ /* 0x000fc80007ffe0ff */
[----:B------:R-:W-:Y:S02]  /*0430*/  ISETP.NE.AND P1, PT, R12, RZ, PT ;  /* 0x000000ff0c00720c */ /* 0x000fe40003f25270 */
[C---:B------:R-:W-:Y:S02]  /*0440*/  LEA R11, R0.reuse, R11, 0x3 ;  /* 0x0000000b000b7211 */ /* 0x040fe400078e18ff */
[C---:B------:R-:W-:Y:S02]  /*0450*/  LEA R5, R0.reuse, R5, 0x3 ;  /* 0x0000000500057211 */ /* 0x040fe400078e18ff */
[C---:B------:R-:W-:Y:S02]  /*0460*/  LEA R13, R0.reuse, R13, 0x3 ;  /* 0x0000000d000d7211 */ /* 0x040fe400078e18ff */
[C---:B------:R-:W-:Y:S02]  /*0470*/  LEA R15, R0.reuse, R15, 0x3 ;  /* 0x0000000f000f7211 */ /* 0x040fe400078e18ff */
[----:B------:R-:W-:-:S02]  /*0480*/  LEA R29, R0, R29, 0x3 ;  /* 0x0000001d001d7211 */ /* 0x000fc400078e18ff */
[C---:B------:R-:W-:Y:S02]  /*0490*/  LEA R6, R0.reuse, R6, 0x3 ;  /* 0x0000000600067211 */ /* 0x040fe400078e18ff */
[C---:B------:R-:W-:Y:S02]  /*04a0*/  LEA R8, R0.reuse, R8, 0x3 ;  /* 0x0000000800087211 */ /* 0x040fe400078e18ff */
[----:B------:R-:W-:Y:S02]  /*04b0*/  LEA R10, R0, R10, 0x3 ;  /* 0x0000000a000a7211 */ /* 0x000fe400078e18ff */
[----:B------:R-:W-:Y:S01]  /*04c0*/  IADD3 R14, PT, PT, R14, 0x8, RZ ;  /* 0x000000080e0e7810 */ /* 0x000fe20007ffe0ff */
[----:B----4-:R-:W-:-:S04]  /*04d0*/  FFMA R21, R21, R24, R28 ;  /* 0x0000001815157223 */ /* 0x010fc8000000001c */
[----:B--2---:R-:W-:-:S04]  /*04e0*/  FFMA R20, R20, R26, R21 ;  /* 0x0000001a14147223 */ /* 0x004fc80000000015 */
[----:B---3--:R-:W-:Y:S01]  /*04f0*/  FFMA R20, R23, R18, R20 ;  /* 0x0000001217147223 */ /* 0x008fe20000000014 */
[----:B------:R-:W-:Y:S06]  /*0500*/  @P1 BRA `(.L_x_15) ;  /* 0xfffffffc00441947 */ /* 0x000fec000383ffff */
.L_x_14:
[----:B------:R-:W-:Y:S05]  /*0510*/  @!P0 BRA `(.L_x_13) ;  /* 0x0000000000e48947 */ /* 0x000fea0003800000 */
[----:B------:R-:W-:Y:S02]  /*0520*/  ISETP.GE.U32.AND P0, PT, R2, 0x4, PT ;  /* 0x000000040200780c */ /* 0x000fe40003f06070 */
[----:B------:R-:W-:-:S04]  /*0530*/  LOP3.LUT R6, R0, 0x3, RZ, 0xc0, !PT ;  /* 0x0000000300067812 */ /* 0x000fc800078ec0ff */
[----:B------:R-:W-:-:S07]  /*0540*/  ISETP.NE.AND P1, PT, R6, RZ, PT ;  /* 0x000000ff0600720c */ /* 0x000fce0003f25270 */
[----:B------:R-:W-:Y:S06]  /*0550*/  @!P0 BRA `(.L_x_16) ;  /* 0x0000000000648947 */ /* 0x000fec0003800000 */
[----:B------:R-:W0:Y:S01]  /*0560*/  LDC.64 R10, c[0x0][0x388] ;  /* 0x0000e200ff0a7b82 */ /* 0x000e220000000a00 */
[----:B------:R-:W-:Y:S01]  /*0570*/  IMAD R17, R9, R0, R7 ;  /* 0x0000000009117224 */ /* 0x000fe200078e0207 */
[----:B------:R-:W-:-:S04]  /*0580*/  IADD3 R5, PT, PT, R4, R9, RZ ;  /* 0x0000000904057210 */ /* 0x000fc80007ffe0ff */
[-C--:B------:R-:W-:Y:S02]  /*0590*/  IADD3 R19, PT, PT, R17, R0.reuse, RZ ;  /* 0x0000000011137210 */ /* 0x080fe40007ffe0ff */
[----:B------:R-:W1:Y:S02]  /*05a0*/  LDC.64 R12, c[0x0][0x380] ;  /* 0x0000e000ff0c7b82 */ /* 0x000e640000000a00 */
[----:B------:R-:W-:Y:S01]  /*05b0*/  IADD3 R21, PT, PT, R19, R0, RZ ;  /* 0x0000000013157210 */ /* 0x000fe20007ffe0ff */
[----:B0-----:R-:W-:-:S04]  /*05c0*/  IMAD.WIDE.U32 R16, R17, 0x4, R10 ;  /* 0x0000000411107825 */ /* 0x001fc800078e000a */
[----:B------:R-:W-:Y:S02]  /*05d0*/  IMAD.WIDE.U32 R18, R19, 0x4, R10 ;  /* 0x0000000413127825 */ /* 0x000fe400078e000a */
[----:B------:R-:W2:Y:S02]  /*05e0*/  LDG.E R16, desc[UR6][R16.64] ;  /* 0x0000000610107981 */ /* 0x000ea4000c1e1900 */
[----:B-1----:R-:W-:Y:S02]  /*05f0*/  IMAD.WIDE R12, R5, 0x4, R12 ;  /* 0x00000004050c7825 */ /* 0x002fe400078e020c */
[----:B------:R-:W3:Y:S02]  /*0600*/  LDG.E R18, desc[UR6][R18.64] ;  /* 0x0000000612127981 */ /* 0x000ee4000c1e1900 */
[C-C-:B------:R-:W-:Y:S01]  /*0610*/  IMAD.WIDE.U32 R14, R21.reuse, 0x4, R10.reuse ;  /* 0x00000004150e7825 */ /* 0x140fe200078e000a */
[----:B------:R-:W-:Y:S01]  /*0620*/  IADD3 R21, PT, PT, R21, R0, RZ ;  /* 0x0000000015157210 */ /* 0x000fe20007ffe0ff */
[----:B------:R-:W2:Y:S04]  /*0630*/  LDG.E R5, desc[UR6][R12.64] ;  /* 0x000000060c057981 */ /* 0x000ea8000c1e1900 */
        /* <DEDUP_REMOVED lines=11> */
.L_x_16:
[----:B------:R-:W-:Y:S05]  /*06f0*/  @!P1 BRA `(.L_x_13) ;  /* 0x00000000006c9947 */ /* 0x000fea0003800000 */
[----:B------:R-:W0:Y:S01]  /*0700*/  LDC.64 R18, c[0x0][0x388] ;  /* 0x0000e200ff127b82 */ /* 0x000e220000000a00 */
[----:B------:R-:W-:Y:S02]  /*0710*/  ISETP.NE.AND P0, PT, R6, 0x1, PT ;  /* 0x000000010600780c */ /* 0x000fe40003f05270 */
[----:B------:R-:W-:-:S04]  /*0720*/  LOP3.LUT R2, R0, 0x1, RZ, 0xc0, !PT ;  /* 0x0000000100027812 */ /* 0x000fc800078ec0ff */
[----:B------:R-:W-:Y:S01]  /*0730*/  ISETP.NE.U32.AND P1, PT, R2, 0x1, PT ;  /* 0x000000010200780c */ /* 0x000fe20003f25070 */
[----:B------:R-:W1:Y:S06]  /*0740*/  LDC.64 R10, c[0x0][0x380] ;  /* 0x0000e000ff0a7b82 */ /* 0x000e6c0000000a00 */
[C---:B------:R-:W-:Y:S01]  /*0750*/  @P0 IMAD R17, R9.reuse, R0, R7 ;  /* 0x0000000009110224 */ /* 0x040fe200078e0207 */
[----:B------:R-:W-:Y:S01]  /*0760*/  @P0 IADD3 R5, PT, PT, R4, R9, RZ ;  /* 0x0000000904050210 */ /* 0x000fe20007ffe0ff */
[----:B------:R-:W2:Y:S01]  /*0770*/  LDC.64 R14, c[0x0][0x380] ;  /* 0x0000e000ff0e7b82 */ /* 0x000ea20000000a00 */
[----:B------:R-:W-:-:S02]  /*0780*/  @P0 IADD3 R9, PT, PT, R9, 0x2, RZ ;  /* 0x0000000209090810 */ /* 0x000fc40007ffe0ff */
[----:B------:R-:W-:-:S05]  /*0790*/  @P0 IADD3 R21, PT, PT, R17, R0, RZ ;  /* 0x0000000011150210 */ /* 0x000fca0007ffe0ff */
[----:B------:R-:W3:Y:S01]  /*07a0*/  LDC.64 R12, c[0x0][0x388] ;  /* 0x0000e200ff0c7b82 */ /* 0x000ee20000000a00 */
[----:B0-----:R-:W-:-:S04]  /*07b0*/  @P0 IMAD.WIDE.U32 R16, R17, 0x4, R18 ;  /* 0x0000000411100825 */ /* 0x001fc800078e0012 */
[----:B------:R-:W-:Y:S02]  /*07c0*/  @P0 IMAD.WIDE.U32 R18, R21, 0x4, R18 ;  /* 0x0000000415120825 */ /* 0x000fe400078e0012 */
[----:B------:R-:W4:Y:S02]  /*07d0*/  @P0 LDG.E R16, desc[UR6][R16.64] ;  /* 0x0000000610100981 */ /* 0x000f24000c1e1900 */
[----:B-1----:R-:W-:Y:S01]  /*07e0*/  @P0 IMAD.WIDE R10, R5, 0x4, R10 ;  /* 0x00000004050a0825 */ /* 0x002fe200078e020a */
[----:B------:R-:W-:Y:S01]  /*07f0*/  @!P1 IADD3 R5, PT, PT, R4, R9, RZ ;  /* 0x0000000904059210 */ /* 0x000fe20007ffe0ff */
[----:B------:R-:W5:Y:S02]  /*0800*/  @P0 LDG.E R18, desc[UR6][R18.64] ;  /* 0x0000000612120981 */ /* 0x000f64000c1e1900 */
[----:B------:R-:W-:Y:S02]  /*0810*/  @!P1 IMAD R9, R9, R0, R7 ;  /* 0x0000000009099224 */ /* 0x000fe400078e0207 */
[----:B------:R-:W4:Y:S01]  /*0820*/  @P0 LDG.E R21, desc[UR6][R10.64] ;  /* 0x000000060a150981 */ /* 0x000f22000c1e1900 */
[----:B--2---:R-:W-:-:S03]  /*0830*/  @!P1 IMAD.WIDE R14, R5, 0x4, R14 ;  /* 0x00000004050e9825 */ /* 0x004fc600078e020e */
[----:B------:R-:W5:Y:S04]  /*0840*/  @P0 LDG.E R2, desc[UR6][R10.64+0x4] ;  /* 0x000004060a020981 */ /* 0x000f68000c1e1900 */
[----:B------:R-:W2:Y:S01]  /*0850*/  @!P1 LDG.E R15, desc[UR6][R14.64] ;  /* 0x000000060e0f9981 */ /* 0x000ea2000c1e1900 */
[----:B---3--:R-:W-:-:S06]  /*0860*/  @!P1 IMAD.WIDE.U32 R12, R9, 0x4, R12 ;  /* 0x00000004090c9825 */ /* 0x008fcc00078e000c */
[----:B------:R-:W2:Y:S01]  /*0870*/  @!P1 LDG.E R12, desc[UR6][R12.64] ;  /* 0x000000060c0c9981 */ /* 0x000ea2000c1e1900 */
[----:B----4-:R-:W-:-:S04]  /*0880*/  @P0 FFMA R21, R21, R16, R20 ;  /* 0x0000001015150223 */ /* 0x010fc80000000014 */
[----:B-----5:R-:W-:-:S04]  /*0890*/  @P0 FFMA R20, R2, R18, R21 ;  /* 0x0000001202140223 */ /* 0x020fc80000000015 */
[----:B--2---:R-:W-:-:S07]  /*08a0*/  @!P1 FFMA R20, R15, R12, R20 ;  /* 0x0000000c0f149223 */ /* 0x004fce0000000014 */
.L_x_13:
[----:B------:R-:W0:Y:S01]  /*08b0*/  LDC.64 R4, c[0x0][0x390] ;  /* 0x0000e400ff047b82 */ /* 0x000e220000000a00 */
[----:B------:R-:W-:-:S04]  /*08c0*/  IMAD R3, R3, R0, R7 ;  /* 0x0000000003037224 */ /* 0x000fc800078e0207 */
[----:B0-----:R-:W-:-:S05]  /*08d0*/  IMAD.WIDE R2, R3, 0x4, R4 ;  /* 0x0000000403027825 */ /* 0x001fca00078e0204 */
[----:B------:R-:W-:Y:S01]  /*08e0*/  STG.E desc[UR6][R2.64], R20 ;  /* 0x0000001402007986 */ /* 0x000fe2000c101906 */
[----:B------:R-:W-:Y:S05]  /*08f0*/  EXIT ;  /* 0x000000000000794d */ /* 0x000fea0003800000 */
.L_x_17:
        /* <DEDUP_REMOVED lines=16> */
.L_x_19:


//--------------------- .nv.shared.reserved.0     --------------------------
	.section	.nv.shared.reserved.0,"aw",@nobits
	.weak		__nv_reservedSMEM_offset_0_alias
	.size		__nv_reservedSMEM_offset_0_alias, 0, 64
	.other		__nv_reservedSMEM_offset_0_alias,@"STO_CUDA_RESERVED_SHARED STV_DEFAULT"
__nv_reservedSMEM_offset_0_alias:
	.zero		0
	.zero		64


//--------------------- .nv.constant0._Z16naiveTiledMatmulPfS_S_ii --------------------------
	.section	.nv.constant0._Z16naiveTiledMatmulPfS_S_ii,"a",@progbits
	.sectionflags	@""
	.align	4
.nv.constant0._Z16naiveTiledMatmulPfS_S_ii:
	.zero		928


//--------------------- .nv.constant0._Z11naiveMatmulPfS_S_i --------------------------
	.section	.nv.constant0._Z11naiveMatmulPfS_S_i,"a",@progbits
	.sectionflags	@""
	.align	4
.nv.constant0._Z11naiveMatmulPfS_S_i:
	.zero		924


//--------------------- SYMBOLS --------------------------

	.type		.nv.reservedSmem.offset0,@object
	.size		.nv.reservedSmem.offset0,0x4
